// auto-generated by cutlass_sweep.conv — config: {"arch": "sm_90", "cluster_m": 2, "cluster_n": 1, "conv_kind": "dgrad", "dtype": "bf16", "ndim": 2, "tile_k": 32, "tile_m": 64, "tile_n": 64}
#include "cutlass/cutlass.h"
#include "cute/tensor.hpp"
#include "cutlass/kernel_hardware_info.hpp"
#include "cutlass/conv/convolution.h"
#include "cutlass/conv/dispatch_policy.hpp"
#include "cutlass/conv/collective/collective_builder.hpp"
#include "cutlass/conv/kernel/conv_universal.hpp"
#include "cutlass/conv/device/conv_universal_adapter.hpp"
#include "cutlass/epilogue/collective/collective_builder.hpp"

using namespace cute;
using Elem = cutlass::bfloat16_t;
using Acc  = float;
using LayoutAB = cutlass::layout::TensorNHWC;
using LayoutC  = cutlass::layout::TensorNHWC;
constexpr auto ConvOp = cutlass::conv::Operator::kDgrad;
using TileShape    = Shape<_64, _64, Shape<_32>>;
using ClusterShape = Shape<_2, _1, _1>;

using CollectiveEpilogue = typename cutlass::epilogue::collective::CollectiveBuilder<
    cutlass::arch::Sm90, cutlass::arch::OpClassTensorOp,
    TileShape, ClusterShape,
    cutlass::epilogue::collective::EpilogueTileAuto,
    Acc, Acc,
    Elem, LayoutC, 128 / cutlass::sizeof_bits<Elem>::value,
    Elem, LayoutC, 128 / cutlass::sizeof_bits<Elem>::value,
    cutlass::epilogue::collective::EpilogueScheduleAuto
  >::CollectiveOp;

using CollectiveMainloop = typename cutlass::conv::collective::CollectiveBuilder<
    cutlass::arch::Sm90, cutlass::arch::OpClassTensorOp, ConvOp,
    Elem, LayoutAB, 128 / cutlass::sizeof_bits<Elem>::value,
    Elem, LayoutAB, 128 / cutlass::sizeof_bits<Elem>::value,
    Acc,
    TileShape, ClusterShape,
    cutlass::conv::collective::StageCountAutoCarveout<
        static_cast<int>(sizeof(typename CollectiveEpilogue::SharedStorage))>,
    cutlass::conv::collective::KernelScheduleAuto
  >::CollectiveOp;

using ProblemShape = cutlass::conv::ConvProblemShape<
    ConvOp, CollectiveMainloop::DispatchPolicy::NumSpatialDimensions>;
using ConvKernel = cutlass::conv::kernel::ConvUniversal<
    ProblemShape, CollectiveMainloop, CollectiveEpilogue>;
using Conv = cutlass::conv::device::ConvUniversalAdapter<ConvKernel>;

auto* _anchor = &cutlass::device_kernel<ConvKernel>;


// ===== COMPILED SASS (sm_90a) =====

	.target	sm_90a

	.elftype	@"ET_EXEC"


//--------------------- .note.nv.tkinfo           --------------------------
	.section	.note.nv.tkinfo,"",@"SHT_NOTE"
	.sectionflags	@"SHF_NOTE_NV_TKINFO"
	.tkinfo
        /*0018*/ 	.word	0x00000002
        /*0030*/ 	.string	""
        /*0030*/ 	.string	"ptxas"
        /*0030*/ 	.string	"Cuda compilation tools, release 13.0, V13.0.88"
        /*0030*/ 	.string	"Build cuda_13.0.r13.0/compiler.36424714_0"
        /*0030*/ 	.string	"-arch sm_90a -m 64 "



//--------------------- .note.nv.cuinfo           --------------------------
	.section	.note.nv.cuinfo,"",@"SHT_NOTE"
	.sectionflags	@"SHF_NOTE_NV_CUINFO"
        /*0018*/ 	.short	0x0002
        /*001a*/ 	.short	0x005a
        /*001c*/ 	.short	0x0082
	.zero		2


//--------------------- .nv.info                  --------------------------
	.section	.nv.info,"",@"SHT_CUDA_INFO"
	.align	4


	//----- nvinfo : EIATTR_REGCOUNT
	.align		4
        /*0000*/ 	.byte	0x04, 0x2f
        /*0002*/ 	.short	(.L_12 - .L_11)
	.align		4
.L_11:
        /*0004*/ 	.word	index@(_ZN7cutlass13device_kernelINS_4conv6kernel13ConvUniversalINS1_16ConvProblemShapeILNS1_8OperatorE1ELi2EEENS1_10collective14CollectiveConvINS1_46MainloopSm90TmaGmmaWarpSpecializedImplicitGemmILS5_1ELi28ELi2EN4cute5tupleIJNSA_1CILi2EEENSC_ILi1EEESE_EEENS1_36KernelImplicitTmaWarpSpecializedSm90ELi1EEENSB_IJNSC_ILi64EEESI_NSB_IJNSC_ILi32EEEEEEEEENS_10bfloat16_tESM_NSA_8TiledMMAINSA_8MMA_AtomIJNSA_4SM904GMMA27MMA_64x64x16_F32BF16BF16_SSILNSQ_5MajorE0ELSS_1ELNSQ_7ScaleInE1ELST_1EEEEEENSA_6LayoutINSB_IJSE_SE_SE_EEENSB_IJNSC_ILi0EEESY_SY_EEEEENSB_IJNSA_10UnderscoreES11_S11_EEEEENS7_6detail26Sm90ImplicitGemmTileTraitsINSA_20SM90_TMA_LOAD_IM2COLENSA_14ComposedLayoutINSA_7SwizzleILi2ELi4ELi3EEENSA_18smem_ptr_flag_bitsILi16EEENSW_INSB_IJNSB_IJNSC_ILi8EEES1C_EEENSB_IJSJ_SE_EEENSB_IJSE_NSC_ILi28EEEEEEEEENSB_IJNSB_IJSJ_NSC_ILi256EEEEEENSB_IJSE_SY_EEENSB_IJSY_NSC_ILi2048EEEEEEEEEEEEEvEENS15_INSA_23SM90_TMA_LOAD_MULTICASTENS17_INS18_ILi3ELi4ELi3EEES1B_NSW_INSB_IJNSB_IJSI_SE_EEENSB_IJS1C_NSC_ILi4EEEEEES1G_EEENSB_IJS1K_NSB_IJSI_NSC_ILi512EEEEEES1M_EEEEEEEvEEEENS_8epilogue10collective6detail29Sm90TmaWarpSpecializedAdapterINS25_15DefaultEpilogueISM_NSB_IJNSB_IJlllEEESE_SY_EEES2A_NS24_6thread17LinearCombinationISM_Li1EffLNS2B_9ScaleType4KindE0ELNS_15FloatRoundStyleE2ESM_EENS_4gemm15EpilogueDefaultEEEEEvvEEEEvNT_6ParamsE)
        /*0008*/ 	.word	0x0000003a


	//----- nvinfo : EIATTR_FRAME_SIZE
	.align		4
.L_12:
        /*000c*/ 	.byte	0x04, 0x11
        /*000e*/ 	.short	(.L_14 - .L_13)
	.align		4
.L_13:
        /*0010*/ 	.word	index@(_ZN7cutlass13device_kernelINS_4conv6kernel13ConvUniversalINS1_16ConvProblemShapeILNS1_8OperatorE1ELi2EEENS1_10collective14CollectiveConvINS1_46MainloopSm90TmaGmmaWarpSpecializedImplicitGemmILS5_1ELi28ELi2EN4cute5tupleIJNSA_1CILi2EEENSC_ILi1EEESE_EEENS1_36KernelImplicitTmaWarpSpecializedSm90ELi1EEENSB_IJNSC_ILi64EEESI_NSB_IJNSC_ILi32EEEEEEEEENS_10bfloat16_tESM_NSA_8TiledMMAINSA_8MMA_AtomIJNSA_4SM904GMMA27MMA_64x64x16_F32BF16BF16_SSILNSQ_5MajorE0ELSS_1ELNSQ_7ScaleInE1ELST_1EEEEEENSA_6LayoutINSB_IJSE_SE_SE_EEENSB_IJNSC_ILi0EEESY_SY_EEEEENSB_IJNSA_10UnderscoreES11_S11_EEEEENS7_6detail26Sm90ImplicitGemmTileTraitsINSA_20SM90_TMA_LOAD_IM2COLENSA_14ComposedLayoutINSA_7SwizzleILi2ELi4ELi3EEENSA_18smem_ptr_flag_bitsILi16EEENSW_INSB_IJNSB_IJNSC_ILi8EEES1C_EEENSB_IJSJ_SE_EEENSB_IJSE_NSC_ILi28EEEEEEEEENSB_IJNSB_IJSJ_NSC_ILi256EEEEEENSB_IJSE_SY_EEENSB_IJSY_NSC_ILi2048EEEEEEEEEEEEEvEENS15_INSA_23SM90_TMA_LOAD_MULTICASTENS17_INS18_ILi3ELi4ELi3EEES1B_NSW_INSB_IJNSB_IJSI_SE_EEENSB_IJS1C_NSC_ILi4EEEEEES1G_EEENSB_IJS1K_NSB_IJSI_NSC_ILi512EEEEEES1M_EEEEEEEvEEEENS_8epilogue10collective6detail29Sm90TmaWarpSpecializedAdapterINS25_15DefaultEpilogueISM_NSB_IJNSB_IJlllEEESE_SY_EEES2A_NS24_6thread17LinearCombinationISM_Li1EffLNS2B_9ScaleType4KindE0ELNS_15FloatRoundStyleE2ESM_EENS_4gemm15EpilogueDefaultEEEEEvvEEEEvNT_6ParamsE)
        /*0014*/ 	.word	0x00000000


	//----- nvinfo : EIATTR_MIN_STACK_SIZE
	.align		4
.L_14:
        /*0018*/ 	.byte	0x04, 0x12
        /*001a*/ 	.short	(.L_16 - .L_15)
	.align		4
.L_15:
        /*001c*/ 	.word	index@(_ZN7cutlass13device_kernelINS_4conv6kernel13ConvUniversalINS1_16ConvProblemShapeILNS1_8OperatorE1ELi2EEENS1_10collective14CollectiveConvINS1_46MainloopSm90TmaGmmaWarpSpecializedImplicitGemmILS5_1ELi28ELi2EN4cute5tupleIJNSA_1CILi2EEENSC_ILi1EEESE_EEENS1_36KernelImplicitTmaWarpSpecializedSm90ELi1EEENSB_IJNSC_ILi64EEESI_NSB_IJNSC_ILi32EEEEEEEEENS_10bfloat16_tESM_NSA_8TiledMMAINSA_8MMA_AtomIJNSA_4SM904GMMA27MMA_64x64x16_F32BF16BF16_SSILNSQ_5MajorE0ELSS_1ELNSQ_7ScaleInE1ELST_1EEEEEENSA_6LayoutINSB_IJSE_SE_SE_EEENSB_IJNSC_ILi0EEESY_SY_EEEEENSB_IJNSA_10UnderscoreES11_S11_EEEEENS7_6detail26Sm90ImplicitGemmTileTraitsINSA_20SM90_TMA_LOAD_IM2COLENSA_14ComposedLayoutINSA_7SwizzleILi2ELi4ELi3EEENSA_18smem_ptr_flag_bitsILi16EEENSW_INSB_IJNSB_IJNSC_ILi8EEES1C_EEENSB_IJSJ_SE_EEENSB_IJSE_NSC_ILi28EEEEEEEEENSB_IJNSB_IJSJ_NSC_ILi256EEEEEENSB_IJSE_SY_EEENSB_IJSY_NSC_ILi2048EEEEEEEEEEEEEvEENS15_INSA_23SM90_TMA_LOAD_MULTICASTENS17_INS18_ILi3ELi4ELi3EEES1B_NSW_INSB_IJNSB_IJSI_SE_EEENSB_IJS1C_NSC_ILi4EEEEEES1G_EEENSB_IJS1K_NSB_IJSI_NSC_ILi512EEEEEES1M_EEEEEEEvEEEENS_8epilogue10collective6detail29Sm90TmaWarpSpecializedAdapterINS25_15DefaultEpilogueISM_NSB_IJNSB_IJlllEEESE_SY_EEES2A_NS24_6thread17LinearCombinationISM_Li1EffLNS2B_9ScaleType4KindE0ELNS_15FloatRoundStyleE2ESM_EENS_4gemm15EpilogueDefaultEEEEEvvEEEEvNT_6ParamsE)
        /*0020*/ 	.word	0x00000000
.L_16:


//--------------------- .nv.compat                --------------------------
	.section	.nv.compat,"",@"SHT_CUDA_COMPAT_INFO"
	.align	4
        /*0000*/ 	.byte	0x02, 0x09, 0x01, 0x00, 0x02, 0x02, 0x04, 0x00, 0x02, 0x05, 0x05, 0x00, 0x03, 0x07, 0x01, 0x01
        /*0010*/ 	.byte	0x02, 0x03, 0x01, 0x00, 0x02, 0x06, 0x01, 0x00, 0x04, 0x0b, 0x08, 0x00, 0x00, 0x00, 0x00, 0x00
        /*0020*/ 	.byte	0x00, 0x00, 0x00, 0x00


//--------------------- .nv.info._ZN7cutlass13device_kernelINS_4conv6kernel13ConvUniversalINS1_16ConvProblemShapeILNS1_8OperatorE1ELi2EEENS1_10collective14CollectiveConvINS1_46MainloopSm90TmaGmmaWarpSpecializedImplicitGemmILS5_1ELi28ELi2EN4cute5tupleIJNSA_1CILi2EEENSC_ILi1EEESE_EEENS1_36KernelImplicitTmaWarpSpecializedSm90ELi1EEENSB_IJNSC_ILi64EEESI_NSB_IJNSC_ILi32EEEEEEEEENS_10bfloat16_tESM_NSA_8TiledMMAINSA_8MMA_AtomIJNSA_4SM904GMMA27MMA_64x64x16_F32BF16BF16_SSILNSQ_5MajorE0ELSS_1ELNSQ_7ScaleInE1ELST_1EEEEEENSA_6LayoutINSB_IJSE_SE_SE_EEENSB_IJNSC_ILi0EEESY_SY_EEEEENSB_IJNSA_10UnderscoreES11_S11_EEEEENS7_6detail26Sm90ImplicitGemmTileTraitsINSA_20SM90_TMA_LOAD_IM2COLENSA_14ComposedLayoutINSA_7SwizzleILi2ELi4ELi3EEENSA_18smem_ptr_flag_bitsILi16EEENSW_INSB_IJNSB_IJNSC_ILi8EEES1C_EEENSB_IJSJ_SE_EEENSB_IJSE_NSC_ILi28EEEEEEEEENSB_IJNSB_IJSJ_NSC_ILi256EEEEEENSB_IJSE_SY_EEENSB_IJSY_NSC_ILi2048EEEEEEEEEEEEEvEENS15_INSA_23SM90_TMA_LOAD_MULTICASTENS17_INS18_ILi3ELi4ELi3EEES1B_NSW_INSB_IJNSB_IJSI_SE_EEENSB_IJS1C_NSC_ILi4EEEEEES1G_EEENSB_IJS1K_NSB_IJSI_NSC_ILi512EEEEEES1M_EEEEEEEvEEEENS_8epilogue10collective6detail29Sm90TmaWarpSpecializedAdapterINS25_15DefaultEpilogueISM_NSB_IJNSB_IJlllEEESE_SY_EEES2A_NS24_6thread17LinearCombinationISM_Li1EffLNS2B_9ScaleType4KindE0ELNS_15FloatRoundStyleE2ESM_EENS_4gemm15EpilogueDefaultEEEEEvvEEEEvNT_6ParamsE --------------------------
	.section	.nv.info._ZN7cutlass13device_kernelINS_4conv6kernel13ConvUniversalINS1_16ConvProblemShapeILNS1_8OperatorE1ELi2EEENS1_10collective14CollectiveConvINS1_46MainloopSm90TmaGmmaWarpSpecializedImplicitGemmILS5_1ELi28ELi2EN4cute5tupleIJNSA_1CILi2EEENSC_ILi1EEESE_EEENS1_36KernelImplicitTmaWarpSpecializedSm90ELi1EEENSB_IJNSC_ILi64EEESI_NSB_IJNSC_ILi32EEEEEEEEENS_10bfloat16_tESM_NSA_8TiledMMAINSA_8MMA_AtomIJNSA_4SM904GMMA27MMA_64x64x16_F32BF16BF16_SSILNSQ_5MajorE0ELSS_1ELNSQ_7ScaleInE1ELST_1EEEEEENSA_6LayoutINSB_IJSE_SE_SE_EEENSB_IJNSC_ILi0EEESY_SY_EEEEENSB_IJNSA_10UnderscoreES11_S11_EEEEENS7_6detail26Sm90ImplicitGemmTileTraitsINSA_20SM90_TMA_LOAD_IM2COLENSA_14ComposedLayoutINSA_7SwizzleILi2ELi4ELi3EEENSA_18smem_ptr_flag_bitsILi16EEENSW_INSB_IJNSB_IJNSC_ILi8EEES1C_EEENSB_IJSJ_SE_EEENSB_IJSE_NSC_ILi28EEEEEEEEENSB_IJNSB_IJSJ_NSC_ILi256EEEEEENSB_IJSE_SY_EEENSB_IJSY_NSC_ILi2048EEEEEEEEEEEEEvEENS15_INSA_23SM90_TMA_LOAD_MULTICASTENS17_INS18_ILi3ELi4ELi3EEES1B_NSW_INSB_IJNSB_IJSI_SE_EEENSB_IJS1C_NSC_ILi4EEEEEES1G_EEENSB_IJS1K_NSB_IJSI_NSC_ILi512EEEEEES1M_EEEEEEEvEEEENS_8epilogue10collective6detail29Sm90TmaWarpSpecializedAdapterINS25_15DefaultEpilogueISM_NSB_IJNSB_IJlllEEESE_SY_EEES2A_NS24_6thread17LinearCombinationISM_Li1EffLNS2B_9ScaleType4KindE0ELNS_15FloatRoundStyleE2ESM_EENS_4gemm15EpilogueDefaultEEEEEvvEEEEvNT_6ParamsE,"",@"SHT_CUDA_INFO"
	.sectionflags	@""
	.align	4


	//----- nvinfo : EIATTR_CUDA_API_VERSION
	.align		4
        /*0000*/ 	.byte	0x04, 0x37
        /*0002*/ 	.short	(.L_18 - .L_17)
.L_17:
        /*0004*/ 	.word	0x00000082


	//----- nvinfo : EIATTR_KPARAM_INFO
	.align		4
.L_18:
        /*0008*/ 	.byte	0x04, 0x17
        /*000a*/ 	.short	(.L_20 - .L_19)
.L_19:
        /*000c*/ 	.word	0x00000000
        /*0010*/ 	.short	0x0000
        /*0012*/ 	.short	0x0070
        /*0014*/ 	.byte	0x00, 0xf0, 0x01, 0x0e


	//----- nvinfo : EIATTR_SPARSE_MMA_MASK
	.align		4
.L_20:
        /*0018*/ 	.byte	0x03, 0x50
        /*001a*/ 	.short	0x0000


	//----- nvinfo : EIATTR_MAXREG_COUNT
	.align		4
        /*001c*/ 	.byte	0x03, 0x1b
        /*001e*/ 	.short	0x00ff


	//----- nvinfo : EIATTR_NUM_BARRIERS
	.align		4
        /*0020*/ 	.byte	0x02, 0x4c
        /*0022*/ 	.byte	0x01
	.zero		1


	//----- nvinfo : EIATTR_MERCURY_ISA_VERSION
	.align		4
        /*0024*/ 	.byte	0x03, 0x5f
        /*0026*/ 	.short	0x0101


	//----- nvinfo : EIATTR_COOP_GROUP_MASK_REGIDS
	.align		4
        /*0028*/ 	.byte	0x04, 0x29
        /*002a*/ 	.short	(.L_22 - .L_21)


	//   ....[0]....
.L_21:
        /*002c*/ 	.word	0xffffffff


	//   ....[1]....
        /*0030*/ 	.word	0xffffffff


	//   ....[2]....
        /*0034*/ 	.word	0xffffffff


	//   ....[3]....
        /*0038*/ 	.word	0xffffffff


	//----- nvinfo : EIATTR_COOP_GROUP_INSTR_OFFSETS
	.align		4
.L_22:
        /*003c*/ 	.byte	0x04, 0x28
        /*003e*/ 	.short	(.L_24 - .L_23)


	//   ....[0]....
.L_23:
        /*0040*/ 	.word	0x00000070


	//   ....[1]....
        /*0044*/ 	.word	0x00000080


	//   ....[2]....
        /*0048*/ 	.word	0x00000140


	//   ....[3]....
        /*004c*/ 	.word	0x000009d0


	//----- nvinfo : EIATTR_MBARRIER_INSTR_OFFSETS
	.align		4
.L_24:
        /*0050*/ 	.byte	0x04, 0x39
        /*0052*/ 	.short	(.L_26 - .L_25)


	//   ....[0]....
.L_25:
        /*0054*/ 	.word	0x00000310
        /*0058*/ 	.word	0x000000ff
        /*005c*/ 	.word	0x00038000
        /*0060*/ 	.short	0x0100
        /*0062*/ 	.byte	0x08
	.zero		1


	//   ....[1]....
        /*0064*/ 	.word	0x00000320
        /*0068*/ 	.word	0x000000ff
        /*006c*/ 	.word	0x000380e0
        /*0070*/ 	.short	0x0100
        /*0072*/ 	.byte	0x08
	.zero		1


	//   ....[2]....
        /*0074*/ 	.word	0x00000330
        /*0078*/ 	.word	0x000000ff
        /*007c*/ 	.word	0x00038008
        /*0080*/ 	.short	0x0100
        /*0082*/ 	.byte	0x08
	.zero		1


	//   ....[3]....
        /*0084*/ 	.word	0x00000340
        /*0088*/ 	.word	0x000000ff
        /*008c*/ 	.word	0x000380e8
        /*0090*/ 	.short	0x0100
        /*0092*/ 	.byte	0x08
	.zero		1


	//   ....[4]....
        /*0094*/ 	.word	0x00000350
        /*0098*/ 	.word	0x000000ff
        /*009c*/ 	.word	0x00038010
        /*00a0*/ 	.short	0x0100
        /*00a2*/ 	.byte	0x08
	.zero		1


	//   ....[5]....
        /*00a4*/ 	.word	0x00000360
        /*00a8*/ 	.word	0x000000ff
        /*00ac*/ 	.word	0x000380f0
        /*00b0*/ 	.short	0x0100
        /*00b2*/ 	.byte	0x08
	.zero		1


	//   ....[6]....
        /*00b4*/ 	.word	0x00000370
        /*00b8*/ 	.word	0x000000ff
        /*00bc*/ 	.word	0x00038018
        /*00c0*/ 	.short	0x0100
        /*00c2*/ 	.byte	0x08
	.zero		1


	//   ....[7]....
        /*00c4*/ 	.word	0x00000380
        /*00c8*/ 	.word	0x000000ff
        /*00cc*/ 	.word	0x000380f8
        /*00d0*/ 	.short	0x0100
        /*00d2*/ 	.byte	0x08
	.zero		1


	//   ....[8]....
        /*00d4*/ 	.word	0x00000390
        /*00d8*/ 	.word	0x000000ff
        /*00dc*/ 	.word	0x00038020
        /*00e0*/ 	.short	0x0100
        /*00e2*/ 	.byte	0x08
	.zero		1


	//   ....[9]....
        /*00e4*/ 	.word	0x000003a0
        /*00e8*/ 	.word	0x000000ff
        /*00ec*/ 	.word	0x00038100
        /*00f0*/ 	.short	0x0100
        /*00f2*/ 	.byte	0x08
	.zero		1


	//   ....[10]....
        /*00f4*/ 	.word	0x000003b0
        /*00f8*/ 	.word	0x000000ff
        /*00fc*/ 	.word	0x00038028
        /*0100*/ 	.short	0x0100
        /*0102*/ 	.byte	0x08
	.zero		1


	//   ....[11]....
        /*0104*/ 	.word	0x000003c0
        /*0108*/ 	.word	0x000000ff
        /*010c*/ 	.word	0x00038108
        /*0110*/ 	.short	0x0100
        /*0112*/ 	.byte	0x08
	.zero		1


	//   ....[12]....
        /*0114*/ 	.word	0x000003d0
        /*0118*/ 	.word	0x000000ff
        /*011c*/ 	.word	0x00038030
        /*0120*/ 	.short	0x0100
        /*0122*/ 	.byte	0x08
	.zero		1


	//   ....[13]....
        /*0124*/ 	.word	0x000003e0
        /*0128*/ 	.word	0x000000ff
        /*012c*/ 	.word	0x00038110
        /*0130*/ 	.short	0x0100
        /*0132*/ 	.byte	0x08
	.zero		1


	//   ....[14]....
        /*0134*/ 	.word	0x000003f0
        /*0138*/ 	.word	0x000000ff
        /*013c*/ 	.word	0x00038038
        /*0140*/ 	.short	0x0100
        /*0142*/ 	.byte	0x08
	.zero		1


	//   ....[15]....
        /*0144*/ 	.word	0x00000400
        /*0148*/ 	.word	0x000000ff
        /*014c*/ 	.word	0x00038118
        /*0150*/ 	.short	0x0100
        /*0152*/ 	.byte	0x08
	.zero		1


	//   ....[16]....
        /*0154*/ 	.word	0x00000410
        /*0158*/ 	.word	0x000000ff
        /*015c*/ 	.word	0x00038040
        /*0160*/ 	.short	0x0100
        /*0162*/ 	.byte	0x08
	.zero		1


	//   ....[17]....
        /*0164*/ 	.word	0x00000420
        /*0168*/ 	.word	0x000000ff
        /*016c*/ 	.word	0x00038120
        /*0170*/ 	.short	0x0100
        /*0172*/ 	.byte	0x08
	.zero		1


	//   ....[18]....
        /*0174*/ 	.word	0x00000430
        /*0178*/ 	.word	0x000000ff
        /*017c*/ 	.word	0x00038048
        /*0180*/ 	.short	0x0100
        /*0182*/ 	.byte	0x08
	.zero		1


	//   ....[19]....
        /*0184*/ 	.word	0x00000440
        /*0188*/ 	.word	0x000000ff
        /*018c*/ 	.word	0x00038128
        /*0190*/ 	.short	0x0100
        /*0192*/ 	.byte	0x08
	.zero		1


	//   ....[20]....
        /*0194*/ 	.word	0x00000450
        /*0198*/ 	.word	0x000000ff
        /*019c*/ 	.word	0x00038050
        /*01a0*/ 	.short	0x0100
        /*01a2*/ 	.byte	0x08
	.zero		1


	//   ....[21]....
        /*01a4*/ 	.word	0x00000460
        /*01a8*/ 	.word	0x000000ff
        /*01ac*/ 	.word	0x00038130
        /*01b0*/ 	.short	0x0100
        /*01b2*/ 	.byte	0x08
	.zero		1


	//   ....[22]....
        /*01b4*/ 	.word	0x00000470
        /*01b8*/ 	.word	0x000000ff
        /*01bc*/ 	.word	0x00038058
        /*01c0*/ 	.short	0x0100
        /*01c2*/ 	.byte	0x08
	.zero		1


	//   ....[23]....
        /*01c4*/ 	.word	0x00000480
        /*01c8*/ 	.word	0x000000ff
        /*01cc*/ 	.word	0x00038138
        /*01d0*/ 	.short	0x0100
        /*01d2*/ 	.byte	0x08
	.zero		1


	//   ....[24]....
        /*01d4*/ 	.word	0x00000490
        /*01d8*/ 	.word	0x000000ff
        /*01dc*/ 	.word	0x00038060
        /*01e0*/ 	.short	0x0100
        /*01e2*/ 	.byte	0x08
	.zero		1


	//   ....[25]....
        /*01e4*/ 	.word	0x000004a0
        /*01e8*/ 	.word	0x000000ff
        /*01ec*/ 	.word	0x00038140
        /*01f0*/ 	.short	0x0100
        /*01f2*/ 	.byte	0x08
	.zero		1


	//   ....[26]....
        /*01f4*/ 	.word	0x000004b0
        /*01f8*/ 	.word	0x000000ff
        /*01fc*/ 	.word	0x00038068
        /*0200*/ 	.short	0x0100
        /*0202*/ 	.byte	0x08
	.zero		1


	//   ....[27]....
        /*0204*/ 	.word	0x000004c0
        /*0208*/ 	.word	0x000000ff
        /*020c*/ 	.word	0x00038148
        /*0210*/ 	.short	0x0100
        /*0212*/ 	.byte	0x08
	.zero		1


	//   ....[28]....
        /*0214*/ 	.word	0x000004d0
        /*0218*/ 	.word	0x000000ff
        /*021c*/ 	.word	0x00038070
        /*0220*/ 	.short	0x0100
        /*0222*/ 	.byte	0x08
	.zero		1


	//   ....[29]....
        /*0224*/ 	.word	0x000004e0
        /*0228*/ 	.word	0x000000ff
        /*022c*/ 	.word	0x00038150
        /*0230*/ 	.short	0x0100
        /*0232*/ 	.byte	0x08
	.zero		1


	//   ....[30]....
        /*0234*/ 	.word	0x000004f0
        /*0238*/ 	.word	0x000000ff
        /*023c*/ 	.word	0x00038078
        /*0240*/ 	.short	0x0100
        /*0242*/ 	.byte	0x08
	.zero		1


	//   ....[31]....
        /*0244*/ 	.word	0x00000500
        /*0248*/ 	.word	0x000000ff
        /*024c*/ 	.word	0x00038158
        /*0250*/ 	.short	0x0100
        /*0252*/ 	.byte	0x08
	.zero		1


	//   ....[32]....
        /*0254*/ 	.word	0x00000510
        /*0258*/ 	.word	0x000000ff
        /*025c*/ 	.word	0x00038080
        /*0260*/ 	.short	0x0100
        /*0262*/ 	.byte	0x08
	.zero		1


	//   ....[33]....
        /*0264*/ 	.word	0x00000520
        /*0268*/ 	.word	0x000000ff
        /*026c*/ 	.word	0x00038160
        /*0270*/ 	.short	0x0100
        /*0272*/ 	.byte	0x08
	.zero		1


	//   ....[34]....
        /*0274*/ 	.word	0x00000530
        /*0278*/ 	.word	0x000000ff
        /*027c*/ 	.word	0x00038088
        /*0280*/ 	.short	0x0100
        /*0282*/ 	.byte	0x08
	.zero		1


	//   ....[35]....
        /*0284*/ 	.word	0x00000540
        /*0288*/ 	.word	0x000000ff
        /*028c*/ 	.word	0x00038168
        /*0290*/ 	.short	0x0100
        /*0292*/ 	.byte	0x08
	.zero		1


	//   ....[36]....
        /*0294*/ 	.word	0x00000550
        /*0298*/ 	.word	0x000000ff
        /*029c*/ 	.word	0x00038090
        /*02a0*/ 	.short	0x0100
        /*02a2*/ 	.byte	0x08
	.zero		1


	//   ....[37]....
        /*02a4*/ 	.word	0x00000560
        /*02a8*/ 	.word	0x000000ff
        /*02ac*/ 	.word	0x00038170
        /*02b0*/ 	.short	0x0100
        /*02b2*/ 	.byte	0x08
	.zero		1


	//   ....[38]....
        /*02b4*/ 	.word	0x00000570
        /*02b8*/ 	.word	0x000000ff
        /*02bc*/ 	.word	0x00038098
        /*02c0*/ 	.short	0x0100
        /*02c2*/ 	.byte	0x08
	.zero		1


	//   ....[39]....
        /*02c4*/ 	.word	0x00000580
        /*02c8*/ 	.word	0x000000ff
        /*02cc*/ 	.word	0x00038178
        /*02d0*/ 	.short	0x0100
        /*02d2*/ 	.byte	0x08
	.zero		1


	//   ....[40]....
        /*02d4*/ 	.word	0x00000590
        /*02d8*/ 	.word	0x000000ff
        /*02dc*/ 	.word	0x000380a0
        /*02e0*/ 	.short	0x0100
        /*02e2*/ 	.byte	0x08
	.zero		1


	//   ....[41]....
        /*02e4*/ 	.word	0x000005a0
        /*02e8*/ 	.word	0x000000ff
        /*02ec*/ 	.word	0x00038180
        /*02f0*/ 	.short	0x0100
        /*02f2*/ 	.byte	0x08
	.zero		1


	//   ....[42]....
        /*02f4*/ 	.word	0x000005b0
        /*02f8*/ 	.word	0x000000ff
        /*02fc*/ 	.word	0x000380a8
        /*0300*/ 	.short	0x0100
        /*0302*/ 	.byte	0x08
	.zero		1


	//   ....[43]....
        /*0304*/ 	.word	0x000005c0
        /*0308*/ 	.word	0x000000ff
        /*030c*/ 	.word	0x00038188
        /*0310*/ 	.short	0x0100
        /*0312*/ 	.byte	0x08
	.zero		1


	//   ....[44]....
        /*0314*/ 	.word	0x000005d0
        /*0318*/ 	.word	0x000000ff
        /*031c*/ 	.word	0x000380b0
        /*0320*/ 	.short	0x0100
        /*0322*/ 	.byte	0x08
	.zero		1


	//   ....[45]....
        /*0324*/ 	.word	0x000005e0
        /*0328*/ 	.word	0x000000ff
        /*032c*/ 	.word	0x00038190
        /*0330*/ 	.short	0x0100
        /*0332*/ 	.byte	0x08
	.zero		1


	//   ....[46]....
        /*0334*/ 	.word	0x000005f0
        /*0338*/ 	.word	0x000000ff
        /*033c*/ 	.word	0x000380b8
        /*0340*/ 	.short	0x0100
        /*0342*/ 	.byte	0x08
	.zero		1


	//   ....[47]....
        /*0344*/ 	.word	0x00000600
        /*0348*/ 	.word	0x000000ff
        /*034c*/ 	.word	0x00038198
        /*0350*/ 	.short	0x0100
        /*0352*/ 	.byte	0x08
	.zero		1


	//   ....[48]....
        /*0354*/ 	.word	0x00000610
        /*0358*/ 	.word	0x000000ff
        /*035c*/ 	.word	0x000380c0
        /*0360*/ 	.short	0x0100
        /*0362*/ 	.byte	0x08
	.zero		1


	//   ....[49]....
        /*0364*/ 	.word	0x00000620
        /*0368*/ 	.word	0x000000ff
        /*036c*/ 	.word	0x000381a0
        /*0370*/ 	.short	0x0100
        /*0372*/ 	.byte	0x08
	.zero		1


	//   ....[50]....
        /*0374*/ 	.word	0x00000630
        /*0378*/ 	.word	0x000000ff
        /*037c*/ 	.word	0x000380c8
        /*0380*/ 	.short	0x0100
        /*0382*/ 	.byte	0x08
	.zero		1


	//   ....[51]....
        /*0384*/ 	.word	0x00000640
        /*0388*/ 	.word	0x000000ff
        /*038c*/ 	.word	0x000381a8
        /*0390*/ 	.short	0x0100
        /*0392*/ 	.byte	0x08
	.zero		1


	//   ....[52]....
        /*0394*/ 	.word	0x00000650
        /*0398*/ 	.word	0x000000ff
        /*039c*/ 	.word	0x000380d0
        /*03a0*/ 	.short	0x0100
        /*03a2*/ 	.byte	0x08
	.zero		1


	//   ....[53]....
        /*03a4*/ 	.word	0x00000660
        /*03a8*/ 	.word	0x000000ff
        /*03ac*/ 	.word	0x000381b0
        /*03b0*/ 	.short	0x0100
        /*03b2*/ 	.byte	0x08
	.zero		1


	//   ....[54]....
        /*03b4*/ 	.word	0x00000670
        /*03b8*/ 	.word	0x000000ff
        /*03bc*/ 	.word	0x000380d8
        /*03c0*/ 	.short	0x0100
        /*03c2*/ 	.byte	0x08
	.zero		1


	//   ....[55]....
        /*03c4*/ 	.word	0x00000680
        /*03c8*/ 	.word	0x000000ff
        /*03cc*/ 	.word	0x000381b8
        /*03d0*/ 	.short	0x0100
        /*03d2*/ 	.byte	0x08
	.zero		1


	//   ....[56]....
        /*03d4*/ 	.word	0x00000f20
        /*03d8*/ 	.word	0x00000009
        /*03dc*/ 	.word	0x00038000
        /*03e0*/ 	.short	0x010a
        /*03e2*/ 	.byte	0x3f
	.zero		1


	//   ....[57]....
        /*03e4*/ 	.word	0x00001220
        /*03e8*/ 	.word	0x0000000a
        /*03ec*/ 	.word	0x00038000
        /*03f0*/ 	.short	0x010a
        /*03f2*/ 	.byte	0x3f
	.zero		1


	//   ....[58]....
        /*03f4*/ 	.word	0x00001380
        /*03f8*/ 	.word	0x0000000a
        /*03fc*/ 	.word	0x00000000
        /*0400*/ 	.short	0x0101
        /*0402*/ 	.byte	0x3f
	.zero		1


	//   ....[59]....
        /*0404*/ 	.word	0x000015c0
        /*0408*/ 	.word	0x00000004
        /*040c*/ 	.word	0x00000000
        /*0410*/ 	.short	0x0101
        /*0412*/ 	.byte	0x3f
	.zero		1


	//   ....[60]....
        /*0414*/ 	.word	0x00003db0
        /*0418*/ 	.word	0x0000000c
        /*041c*/ 	.word	0x000380e0
        /*0420*/ 	.short	0x010a
        /*0422*/ 	.byte	0x3f
	.zero		1


	//   ....[61]....
        /*0424*/ 	.word	0x00004490
        /*0428*/ 	.word	0x00000002
        /*042c*/ 	.word	0x00000000
        /*0430*/ 	.short	0x010a
        /*0432*/ 	.byte	0x3f
	.zero		1


	//   ....[62]....
        /*0434*/ 	.word	0x00004540
        /*0438*/ 	.word	0x00000002
        /*043c*/ 	.word	0x00000000
        /*0440*/ 	.short	0x010a
        /*0442*/ 	.byte	0x3f
	.zero		1


	//   ....[63]....
        /*0444*/ 	.word	0x000045f0
        /*0448*/ 	.word	0x00000002
        /*044c*/ 	.word	0x00000000
        /*0450*/ 	.short	0x010a
        /*0452*/ 	.byte	0x3f
	.zero		1


	//   ....[64]....
        /*0454*/ 	.word	0x000046a0
        /*0458*/ 	.word	0x00000002
        /*045c*/ 	.word	0x00000000
        /*0460*/ 	.short	0x010a
        /*0462*/ 	.byte	0x3f
	.zero		1


	//   ....[65]....
        /*0464*/ 	.word	0x00004750
        /*0468*/ 	.word	0x00000002
        /*046c*/ 	.word	0x00000000
        /*0470*/ 	.short	0x010a
        /*0472*/ 	.byte	0x3f
	.zero		1


	//   ....[66]....
        /*0474*/ 	.word	0x00004800
        /*0478*/ 	.word	0x00000002
        /*047c*/ 	.word	0x00000000
        /*0480*/ 	.short	0x010a
        /*0482*/ 	.byte	0x3f
	.zero		1


	//   ....[67]....
        /*0484*/ 	.word	0x000048b0
        /*0488*/ 	.word	0x00000002
        /*048c*/ 	.word	0x00000000
        /*0490*/ 	.short	0x010a
        /*0492*/ 	.byte	0x3f
	.zero		1


	//   ....[68]....
        /*0494*/ 	.word	0x00004960
        /*0498*/ 	.word	0x00000002
        /*049c*/ 	.word	0x00000000
        /*04a0*/ 	.short	0x010a
        /*04a2*/ 	.byte	0x3f
	.zero		1


	//   ....[69]....
        /*04a4*/ 	.word	0x00004a10
        /*04a8*/ 	.word	0x00000002
        /*04ac*/ 	.word	0x00000000
        /*04b0*/ 	.short	0x010a
        /*04b2*/ 	.byte	0x3f
	.zero		1


	//   ....[70]....
        /*04b4*/ 	.word	0x00004ac0
        /*04b8*/ 	.word	0x00000002
        /*04bc*/ 	.word	0x00000000
        /*04c0*/ 	.short	0x010a
        /*04c2*/ 	.byte	0x3f
	.zero		1


	//   ....[71]....
        /*04c4*/ 	.word	0x00004b70
        /*04c8*/ 	.word	0x00000002
        /*04cc*/ 	.word	0x00000000
        /*04d0*/ 	.short	0x010a
        /*04d2*/ 	.byte	0x3f
	.zero		1


	//   ....[72]....
        /*04d4*/ 	.word	0x00004c20
        /*04d8*/ 	.word	0x00000002
        /*04dc*/ 	.word	0x00000000
        /*04e0*/ 	.short	0x010a
        /*04e2*/ 	.byte	0x3f
	.zero		1


	//   ....[73]....
        /*04e4*/ 	.word	0x00004cd0
        /*04e8*/ 	.word	0x00000002
        /*04ec*/ 	.word	0x00000000
        /*04f0*/ 	.short	0x010a
        /*04f2*/ 	.byte	0x3f
	.zero		1


	//   ....[74]....
        /*04f4*/ 	.word	0x00004d80
        /*04f8*/ 	.word	0x00000002
        /*04fc*/ 	.word	0x00000000
        /*0500*/ 	.short	0x010a
        /*0502*/ 	.byte	0x3f
	.zero		1


	//   ....[75]....
        /*0504*/ 	.word	0x00004e30
        /*0508*/ 	.word	0x00000002
        /*050c*/ 	.word	0x00000000
        /*0510*/ 	.short	0x010a
        /*0512*/ 	.byte	0x3f
	.zero		1


	//   ....[76]....
        /*0514*/ 	.word	0x00004ee0
        /*0518*/ 	.word	0x00000002
        /*051c*/ 	.word	0x00000000
        /*0520*/ 	.short	0x010a
        /*0522*/ 	.byte	0x3f
	.zero		1


	//   ....[77]....
        /*0524*/ 	.word	0x00004f90
        /*0528*/ 	.word	0x00000002
        /*052c*/ 	.word	0x00000000
        /*0530*/ 	.short	0x010a
        /*0532*/ 	.byte	0x3f
	.zero		1


	//   ....[78]....
        /*0534*/ 	.word	0x00005040
        /*0538*/ 	.word	0x00000002
        /*053c*/ 	.word	0x00000000
        /*0540*/ 	.short	0x010a
        /*0542*/ 	.byte	0x3f
	.zero		1


	//   ....[79]....
        /*0544*/ 	.word	0x000050f0
        /*0548*/ 	.word	0x00000002
        /*054c*/ 	.word	0x00000000
        /*0550*/ 	.short	0x010a
        /*0552*/ 	.byte	0x3f
	.zero		1


	//   ....[80]....
        /*0554*/ 	.word	0x000051a0
        /*0558*/ 	.word	0x00000002
        /*055c*/ 	.word	0x00000000
        /*0560*/ 	.short	0x010a
        /*0562*/ 	.byte	0x3f
	.zero		1


	//   ....[81]....
        /*0564*/ 	.word	0x00005250
        /*0568*/ 	.word	0x00000002
        /*056c*/ 	.word	0x00000000
        /*0570*/ 	.short	0x010a
        /*0572*/ 	.byte	0x3f
	.zero		1


	//   ....[82]....
        /*0574*/ 	.word	0x00005300
        /*0578*/ 	.word	0x00000002
        /*057c*/ 	.word	0x00000000
        /*0580*/ 	.short	0x010a
        /*0582*/ 	.byte	0x3f
	.zero		1


	//   ....[83]....
        /*0584*/ 	.word	0x000053b0
        /*0588*/ 	.word	0x00000002
        /*058c*/ 	.word	0x00000000
        /*0590*/ 	.short	0x010a
        /*0592*/ 	.byte	0x3f
	.zero		1


	//   ....[84]....
        /*0594*/ 	.word	0x00005460
        /*0598*/ 	.word	0x00000002
        /*059c*/ 	.word	0x00000000
        /*05a0*/ 	.short	0x010a
        /*05a2*/ 	.byte	0x3f
	.zero		1


	//   ....[85]....
        /*05a4*/ 	.word	0x00005510
        /*05a8*/ 	.word	0x00000002
        /*05ac*/ 	.word	0x00000000
        /*05b0*/ 	.short	0x010a
        /*05b2*/ 	.byte	0x3f
	.zero		1


	//   ....[86]....
        /*05b4*/ 	.word	0x000055c0
        /*05b8*/ 	.word	0x00000002
        /*05bc*/ 	.word	0x00000000
        /*05c0*/ 	.short	0x010a
        /*05c2*/ 	.byte	0x3f
	.zero		1


	//   ....[87]....
        /*05c4*/ 	.word	0x00005670
        /*05c8*/ 	.word	0x00000002
        /*05cc*/ 	.word	0x00000000
        /*05d0*/ 	.short	0x010a
        /*05d2*/ 	.byte	0x3f
	.zero		1


	//   ....[88]....
        /*05d4*/ 	.word	0x00005720
        /*05d8*/ 	.word	0x00000003
        /*05dc*/ 	.word	0x00000000
        /*05e0*/ 	.short	0x010a
        /*05e2*/ 	.byte	0x3f
	.zero		1


	//----- nvinfo : EIATTR_NUM_MBARRIERS
	.align		4
.L_26:
        /*05e4*/ 	.byte	0x03, 0x38
        /*05e6*/ 	.short	0x0038


	//----- nvinfo : EIATTR_EXIT_INSTR_OFFSETS
	.align		4
        /*05e8*/ 	.byte	0x04, 0x1c
        /*05ea*/ 	.short	(.L_28 - .L_27)


	//   ....[0]....
.L_27:
        /*05ec*/ 	.word	0x00000d50


	//   ....[1]....
        /*05f0*/ 	.word	0x00001720


	//   ....[2]....
        /*05f4*/ 	.word	0x00003100


	//   ....[3]....
        /*05f8*/ 	.word	0x00003130


	//   ....[4]....
        /*05fc*/ 	.word	0x00003b80


	//   ....[5]....
        /*0600*/ 	.word	0x00003bb0


	//   ....[6]....
        /*0604*/ 	.word	0x00003bd0


	//   ....[7]....
        /*0608*/ 	.word	0x00004380


	//   ....[8]....
        /*060c*/ 	.word	0x00005750


	//----- nvinfo : EIATTR_MAX_THREADS
	.align		4
.L_28:
        /*0610*/ 	.byte	0x04, 0x05
        /*0612*/ 	.short	(.L_30 - .L_29)
.L_29:
        /*0614*/ 	.word	0x00000100
        /*0618*/ 	.word	0x00000001
        /*061c*/ 	.word	0x00000001


	//----- nvinfo : EIATTR_CRS_STACK_SIZE
	.align		4
.L_30:
        /*0620*/ 	.byte	0x04, 0x1e
        /*0622*/ 	.short	(.L_32 - .L_31)
.L_31:
        /*0624*/ 	.word	0x00000000


	//----- nvinfo : EIATTR_CBANK_PARAM_SIZE
	.align		4
.L_32:
        /*0628*/ 	.byte	0x03, 0x19
        /*062a*/ 	.short	0x03f0


	//----- nvinfo : EIATTR_PARAM_CBANK
	.align		4
        /*062c*/ 	.byte	0x04, 0x0a
        /*062e*/ 	.short	(.L_34 - .L_33)
	.align		4
.L_33:
        /*0630*/ 	.word	index@(.nv.constant0._ZN7cutlass13device_kernelINS_4conv6kernel13ConvUniversalINS1_16ConvProblemShapeILNS1_8OperatorE1ELi2EEENS1_10collective14CollectiveConvINS1_46MainloopSm90TmaGmmaWarpSpecializedImplicitGemmILS5_1ELi28ELi2EN4cute5tupleIJNSA_1CILi2EEENSC_ILi1EEESE_EEENS1_36KernelImplicitTmaWarpSpecializedSm90ELi1EEENSB_IJNSC_ILi64EEESI_NSB_IJNSC_ILi32EEEEEEEEENS_10bfloat16_tESM_NSA_8TiledMMAINSA_8MMA_AtomIJNSA_4SM904GMMA27MMA_64x64x16_F32BF16BF16_SSILNSQ_5MajorE0ELSS_1ELNSQ_7ScaleInE1ELST_1EEEEEENSA_6LayoutINSB_IJSE_SE_SE_EEENSB_IJNSC_ILi0EEESY_SY_EEEEENSB_IJNSA_10UnderscoreES11_S11_EEEEENS7_6detail26Sm90ImplicitGemmTileTraitsINSA_20SM90_TMA_LOAD_IM2COLENSA_14ComposedLayoutINSA_7SwizzleILi2ELi4ELi3EEENSA_18smem_ptr_flag_bitsILi16EEENSW_INSB_IJNSB_IJNSC_ILi8EEES1C_EEENSB_IJSJ_SE_EEENSB_IJSE_NSC_ILi28EEEEEEEEENSB_IJNSB_IJSJ_NSC_ILi256EEEEEENSB_IJSE_SY_EEENSB_IJSY_NSC_ILi2048EEEEEEEEEEEEEvEENS15_INSA_23SM90_TMA_LOAD_MULTICASTENS17_INS18_ILi3ELi4ELi3EEES1B_NSW_INSB_IJNSB_IJSI_SE_EEENSB_IJS1C_NSC_ILi4EEEEEES1G_EEENSB_IJS1K_NSB_IJSI_NSC_ILi512EEEEEES1M_EEEEEEEvEEEENS_8epilogue10collective6detail29Sm90TmaWarpSpecializedAdapterINS25_15DefaultEpilogueISM_NSB_IJNSB_IJlllEEESE_SY_EEES2A_NS24_6thread17LinearCombinationISM_Li1EffLNS2B_9ScaleType4KindE0ELNS_15FloatRoundStyleE2ESM_EENS_4gemm15EpilogueDefaultEEEEEvvEEEEvNT_6ParamsE)
        /*0634*/ 	.short	0x0210
        /*0636*/ 	.short	0x03f0


	//----- nvinfo : EIATTR_SW_WAR
	.align		4
.L_34:
        /*0638*/ 	.byte	0x04, 0x36
        /*063a*/ 	.short	(.L_36 - .L_35)
.L_35:
        /*063c*/ 	.word	0x00000008
.L_36:


//--------------------- .nv.callgraph             --------------------------
	.section	.nv.callgraph,"",@"SHT_CUDA_CALLGRAPH"
	.align	4
	.sectionentsize	8
	.align		4
        /*0000*/ 	.word	0x00000000
	.align		4
        /*0004*/ 	.word	0xffffffff
	.align		4
        /*0008*/ 	.word	0x00000000
	.align		4
        /*000c*/ 	.word	0xfffffffe
	.align		4
        /*0010*/ 	.word	0x00000000
	.align		4
        /*0014*/ 	.word	0xfffffffd
	.align		4
        /*0018*/ 	.word	0x00000000
	.align		4
        /*001c*/ 	.word	0xfffffffc


//--------------------- .nv.constant4             --------------------------
	.section	.nv.constant4,"a",@progbits
	.align	8
	.align		8
.nv.constant4:
        /*0000*/ 	.dword	_ZN39_INTERNAL_f1e2f4e9_4_k_cu_74a923ba_27434cuda3std3__45__cpo5beginE
	.align		8
        /*0008*/ 	.dword	_ZN39_INTERNAL_f1e2f4e9_4_k_cu_74a923ba_27434cuda3std3__45__cpo3endE
	.align		8
        /*0010*/ 	.dword	_ZN39_INTERNAL_f1e2f4e9_4_k_cu_74a923ba_27434cuda3std3__45__cpo6cbeginE
	.align		8
        /*0018*/ 	.dword	_ZN39_INTERNAL_f1e2f4e9_4_k_cu_74a923ba_27434cuda3std3__45__cpo4cendE
	.align		8
        /*0020*/ 	.dword	_ZN39_INTERNAL_f1e2f4e9_4_k_cu_74a923ba_27434cuda3std3__441_GLOBAL__N__f1e2f4e9_4_k_cu_74a923ba_27436ignoreE
	.align		8
        /*0028*/ 	.dword	_ZN39_INTERNAL_f1e2f4e9_4_k_cu_74a923ba_27434cuda3std3__419piecewise_constructE
	.align		8
        /*0030*/ 	.dword	_ZN39_INTERNAL_f1e2f4e9_4_k_cu_74a923ba_27434cuda3std3__48in_placeE
	.align		8
        /*0038*/ 	.dword	_ZN39_INTERNAL_f1e2f4e9_4_k_cu_74a923ba_27434cuda3std6ranges3__45__cpo4swapE
	.align		8
        /*0040*/ 	.dword	_ZN39_INTERNAL_f1e2f4e9_4_k_cu_74a923ba_27434cuda3std6ranges3__45__cpo9iter_moveE
	.align		8
        /*0048*/ 	.dword	_ZN39_INTERNAL_f1e2f4e9_4_k_cu_74a923ba_27434cute7productE
	.align		8
        /*0050*/ 	.dword	_ZN39_INTERNAL_f1e2f4e9_4_k_cu_74a923ba_27434cute1_E


//--------------------- .text._ZN7cutlass13device_kernelINS_4conv6kernel13ConvUniversalINS1_16ConvProblemShapeILNS1_8OperatorE1ELi2EEENS1_10collective14CollectiveConvINS1_46MainloopSm90TmaGmmaWarpSpecializedImplicitGemmILS5_1ELi28ELi2EN4cute5tupleIJNSA_1CILi2EEENSC_ILi1EEESE_EEENS1_36KernelImplicitTmaWarpSpecializedSm90ELi1EEENSB_IJNSC_ILi64EEESI_NSB_IJNSC_ILi32EEEEEEEEENS_10bfloat16_tESM_NSA_8TiledMMAINSA_8MMA_AtomIJNSA_4SM904GMMA27MMA_64x64x16_F32BF16BF16_SSILNSQ_5MajorE0ELSS_1ELNSQ_7ScaleInE1ELST_1EEEEEENSA_6LayoutINSB_IJSE_SE_SE_EEENSB_IJNSC_ILi0EEESY_SY_EEEEENSB_IJNSA_10UnderscoreES11_S11_EEEEENS7_6detail26Sm90ImplicitGemmTileTraitsINSA_20SM90_TMA_LOAD_IM2COLENSA_14ComposedLayoutINSA_7SwizzleILi2ELi4ELi3EEENSA_18smem_ptr_flag_bitsILi16EEENSW_INSB_IJNSB_IJNSC_ILi8EEES1C_EEENSB_IJSJ_SE_EEENSB_IJSE_NSC_ILi28EEEEEEEEENSB_IJNSB_IJSJ_NSC_ILi256EEEEEENSB_IJSE_SY_EEENSB_IJSY_NSC_ILi2048EEEEEEEEEEEEEvEENS15_INSA_23SM90_TMA_LOAD_MULTICASTENS17_INS18_ILi3ELi4ELi3EEES1B_NSW_INSB_IJNSB_IJSI_SE_EEENSB_IJS1C_NSC_ILi4EEEEEES1G_EEENSB_IJS1K_NSB_IJSI_NSC_ILi512EEEEEES1M_EEEEEEEvEEEENS_8epilogue10collective6detail29Sm90TmaWarpSpecializedAdapterINS25_15DefaultEpilogueISM_NSB_IJNSB_IJlllEEESE_SY_EEES2A_NS24_6thread17LinearCombinationISM_Li1EffLNS2B_9ScaleType4KindE0ELNS_15FloatRoundStyleE2ESM_EENS_4gemm15EpilogueDefaultEEEEEvvEEEEvNT_6ParamsE --------------------------
	.section	.text._ZN7cutlass13device_kernelINS_4conv6kernel13ConvUniversalINS1_16ConvProblemShapeILNS1_8OperatorE1ELi2EEENS1_10collective14CollectiveConvINS1_46MainloopSm90TmaGmmaWarpSpecializedImplicitGemmILS5_1ELi28ELi2EN4cute5tupleIJNSA_1CILi2EEENSC_ILi1EEESE_EEENS1_36KernelImplicitTmaWarpSpecializedSm90ELi1EEENSB_IJNSC_ILi64EEESI_NSB_IJNSC_ILi32EEEEEEEEENS_10bfloat16_tESM_NSA_8TiledMMAINSA_8MMA_AtomIJNSA_4SM904GMMA27MMA_64x64x16_F32BF16BF16_SSILNSQ_5MajorE0ELSS_1ELNSQ_7ScaleInE1ELST_1EEEEEENSA_6LayoutINSB_IJSE_SE_SE_EEENSB_IJNSC_ILi0EEESY_SY_EEEEENSB_IJNSA_10UnderscoreES11_S11_EEEEENS7_6detail26Sm90ImplicitGemmTileTraitsINSA_20SM90_TMA_LOAD_IM2COLENSA_14ComposedLayoutINSA_7SwizzleILi2ELi4ELi3EEENSA_18smem_ptr_flag_bitsILi16EEENSW_INSB_IJNSB_IJNSC_ILi8EEES1C_EEENSB_IJSJ_SE_EEENSB_IJSE_NSC_ILi28EEEEEEEEENSB_IJNSB_IJSJ_NSC_ILi256EEEEEENSB_IJSE_SY_EEENSB_IJSY_NSC_ILi2048EEEEEEEEEEEEEvEENS15_INSA_23SM90_TMA_LOAD_MULTICASTENS17_INS18_ILi3ELi4ELi3EEES1B_NSW_INSB_IJNSB_IJSI_SE_EEENSB_IJS1C_NSC_ILi4EEEEEES1G_EEENSB_IJS1K_NSB_IJSI_NSC_ILi512EEEEEES1M_EEEEEEEvEEEENS_8epilogue10collective6detail29Sm90TmaWarpSpecializedAdapterINS25_15DefaultEpilogueISM_NSB_IJNSB_IJlllEEESE_SY_EEES2A_NS24_6thread17LinearCombinationISM_Li1EffLNS2B_9ScaleType4KindE0ELNS_15FloatRoundStyleE2ESM_EENS_4gemm15EpilogueDefaultEEEEEvvEEEEvNT_6ParamsE,"ax",@progbits
	.align	128
.text._ZN7cutlass13device_kernelINS_4conv6kernel13ConvUniversalINS1_16ConvProblemShapeILNS1_8OperatorE1ELi2EEENS1_10collective14CollectiveConvINS1_46MainloopSm90TmaGmmaWarpSpecializedImplicitGemmILS5_1ELi28ELi2EN4cute5tupleIJNSA_1CILi2EEENSC_ILi1EEESE_EEENS1_36KernelImplicitTmaWarpSpecializedSm90ELi1EEENSB_IJNSC_ILi64EEESI_NSB_IJNSC_ILi32EEEEEEEEENS_10bfloat16_tESM_NSA_8TiledMMAINSA_8MMA_AtomIJNSA_4SM904GMMA27MMA_64x64x16_F32BF16BF16_SSILNSQ_5MajorE0ELSS_1ELNSQ_7ScaleInE1ELST_1EEEEEENSA_6LayoutINSB_IJSE_SE_SE_EEENSB_IJNSC_ILi0EEESY_SY_EEEEENSB_IJNSA_10UnderscoreES11_S11_EEEEENS7_6detail26Sm90ImplicitGemmTileTraitsINSA_20SM90_TMA_LOAD_IM2COLENSA_14ComposedLayoutINSA_7SwizzleILi2ELi4ELi3EEENSA_18smem_ptr_flag_bitsILi16EEENSW_INSB_IJNSB_IJNSC_ILi8EEES1C_EEENSB_IJSJ_SE_EEENSB_IJSE_NSC_ILi28EEEEEEEEENSB_IJNSB_IJSJ_NSC_ILi256EEEEEENSB_IJSE_SY_EEENSB_IJSY_NSC_ILi2048EEEEEEEEEEEEEvEENS15_INSA_23SM90_TMA_LOAD_MULTICASTENS17_INS18_ILi3ELi4ELi3EEES1B_NSW_INSB_IJNSB_IJSI_SE_EEENSB_IJS1C_NSC_ILi4EEEEEES1G_EEENSB_IJS1K_NSB_IJSI_NSC_ILi512EEEEEES1M_EEEEEEEvEEEENS_8epilogue10collective6detail29Sm90TmaWarpSpecializedAdapterINS25_15DefaultEpilogueISM_NSB_IJNSB_IJlllEEESE_SY_EEES2A_NS24_6thread17LinearCombinationISM_Li1EffLNS2B_9ScaleType4KindE0ELNS_15FloatRoundStyleE2ESM_EENS_4gemm15EpilogueDefaultEEEEEvvEEEEvNT_6ParamsE:
        .type           _ZN7cutlass13device_kernelINS_4conv6kernel13ConvUniversalINS1_16ConvProblemShapeILNS1_8OperatorE1ELi2EEENS1_10collective14CollectiveConvINS1_46MainloopSm90TmaGmmaWarpSpecializedImplicitGemmILS5_1ELi28ELi2EN4cute5tupleIJNSA_1CILi2EEENSC_ILi1EEESE_EEENS1_36KernelImplicitTmaWarpSpecializedSm90ELi1EEENSB_IJNSC_ILi64EEESI_NSB_IJNSC_ILi32EEEEEEEEENS_10bfloat16_tESM_NSA_8TiledMMAINSA_8MMA_AtomIJNSA_4SM904GMMA27MMA_64x64x16_F32BF16BF16_SSILNSQ_5MajorE0ELSS_1ELNSQ_7ScaleInE1ELST_1EEEEEENSA_6LayoutINSB_IJSE_SE_SE_EEENSB_IJNSC_ILi0EEESY_SY_EEEEENSB_IJNSA_10UnderscoreES11_S11_EEEEENS7_6detail26Sm90ImplicitGemmTileTraitsINSA_20SM90_TMA_LOAD_IM2COLENSA_14ComposedLayoutINSA_7SwizzleILi2ELi4ELi3EEENSA_18smem_ptr_flag_bitsILi16EEENSW_INSB_IJNSB_IJNSC_ILi8EEES1C_EEENSB_IJSJ_SE_EEENSB_IJSE_NSC_ILi28EEEEEEEEENSB_IJNSB_IJSJ_NSC_ILi256EEEEEENSB_IJSE_SY_EEENSB_IJSY_NSC_ILi2048EEEEEEEEEEEEEvEENS15_INSA_23SM90_TMA_LOAD_MULTICASTENS17_INS18_ILi3ELi4ELi3EEES1B_NSW_INSB_IJNSB_IJSI_SE_EEENSB_IJS1C_NSC_ILi4EEEEEES1G_EEENSB_IJS1K_NSB_IJSI_NSC_ILi512EEEEEES1M_EEEEEEEvEEEENS_8epilogue10collective6detail29Sm90TmaWarpSpecializedAdapterINS25_15DefaultEpilogueISM_NSB_IJNSB_IJlllEEESE_SY_EEES2A_NS24_6thread17LinearCombinationISM_Li1EffLNS2B_9ScaleType4KindE0ELNS_15FloatRoundStyleE2ESM_EENS_4gemm15EpilogueDefaultEEEEEvvEEEEvNT_6ParamsE,@function
        .size           _ZN7cutlass13device_kernelINS_4conv6kernel13ConvUniversalINS1_16ConvProblemShapeILNS1_8OperatorE1ELi2EEENS1_10collective14CollectiveConvINS1_46MainloopSm90TmaGmmaWarpSpecializedImplicitGemmILS5_1ELi28ELi2EN4cute5tupleIJNSA_1CILi2EEENSC_ILi1EEESE_EEENS1_36KernelImplicitTmaWarpSpecializedSm90ELi1EEENSB_IJNSC_ILi64EEESI_NSB_IJNSC_ILi32EEEEEEEEENS_10bfloat16_tESM_NSA_8TiledMMAINSA_8MMA_AtomIJNSA_4SM904GMMA27MMA_64x64x16_F32BF16BF16_SSILNSQ_5MajorE0ELSS_1ELNSQ_7ScaleInE1ELST_1EEEEEENSA_6LayoutINSB_IJSE_SE_SE_EEENSB_IJNSC_ILi0EEESY_SY_EEEEENSB_IJNSA_10UnderscoreES11_S11_EEEEENS7_6detail26Sm90ImplicitGemmTileTraitsINSA_20SM90_TMA_LOAD_IM2COLENSA_14ComposedLayoutINSA_7SwizzleILi2ELi4ELi3EEENSA_18smem_ptr_flag_bitsILi16EEENSW_INSB_IJNSB_IJNSC_ILi8EEES1C_EEENSB_IJSJ_SE_EEENSB_IJSE_NSC_ILi28EEEEEEEEENSB_IJNSB_IJSJ_NSC_ILi256EEEEEENSB_IJSE_SY_EEENSB_IJSY_NSC_ILi2048EEEEEEEEEEEEEvEENS15_INSA_23SM90_TMA_LOAD_MULTICASTENS17_INS18_ILi3ELi4ELi3EEES1B_NSW_INSB_IJNSB_IJSI_SE_EEENSB_IJS1C_NSC_ILi4EEEEEES1G_EEENSB_IJS1K_NSB_IJSI_NSC_ILi512EEEEEES1M_EEEEEEEvEEEENS_8epilogue10collective6detail29Sm90TmaWarpSpecializedAdapterINS25_15DefaultEpilogueISM_NSB_IJNSB_IJlllEEESE_SY_EEES2A_NS24_6thread17LinearCombinationISM_Li1EffLNS2B_9ScaleType4KindE0ELNS_15FloatRoundStyleE2ESM_EENS_4gemm15EpilogueDefaultEEEEEvvEEEEvNT_6ParamsE,(.L_x_124 - _ZN7cutlass13device_kernelINS_4conv6kernel13ConvUniversalINS1_16ConvProblemShapeILNS1_8OperatorE1ELi2EEENS1_10collective14CollectiveConvINS1_46MainloopSm90TmaGmmaWarpSpecializedImplicitGemmILS5_1ELi28ELi2EN4cute5tupleIJNSA_1CILi2EEENSC_ILi1EEESE_EEENS1_36KernelImplicitTmaWarpSpecializedSm90ELi1EEENSB_IJNSC_ILi64EEESI_NSB_IJNSC_ILi32EEEEEEEEENS_10bfloat16_tESM_NSA_8TiledMMAINSA_8MMA_AtomIJNSA_4SM904GMMA27MMA_64x64x16_F32BF16BF16_SSILNSQ_5MajorE0ELSS_1ELNSQ_7ScaleInE1ELST_1EEEEEENSA_6LayoutINSB_IJSE_SE_SE_EEENSB_IJNSC_ILi0EEESY_SY_EEEEENSB_IJNSA_10UnderscoreES11_S11_EEEEENS7_6detail26Sm90ImplicitGemmTileTraitsINSA_20SM90_TMA_LOAD_IM2COLENSA_14ComposedLayoutINSA_7SwizzleILi2ELi4ELi3EEENSA_18smem_ptr_flag_bitsILi16EEENSW_INSB_IJNSB_IJNSC_ILi8EEES1C_EEENSB_IJSJ_SE_EEENSB_IJSE_NSC_ILi28EEEEEEEEENSB_IJNSB_IJSJ_NSC_ILi256EEEEEENSB_IJSE_SY_EEENSB_IJSY_NSC_ILi2048EEEEEEEEEEEEEvEENS15_INSA_23SM90_TMA_LOAD_MULTICASTENS17_INS18_ILi3ELi4ELi3EEES1B_NSW_INSB_IJNSB_IJSI_SE_EEENSB_IJS1C_NSC_ILi4EEEEEES1G_EEENSB_IJS1K_NSB_IJSI_NSC_ILi512EEEEEES1M_EEEEEEEvEEEENS_8epilogue10collective6detail29Sm90TmaWarpSpecializedAdapterINS25_15DefaultEpilogueISM_NSB_IJNSB_IJlllEEESE_SY_EEES2A_NS24_6thread17LinearCombinationISM_Li1EffLNS2B_9ScaleType4KindE0ELNS_15FloatRoundStyleE2ESM_EENS_4gemm15EpilogueDefaultEEEEEvvEEEEvNT_6ParamsE)
        .other          _ZN7cutlass13device_kernelINS_4conv6kernel13ConvUniversalINS1_16ConvProblemShapeILNS1_8OperatorE1ELi2EEENS1_10collective14CollectiveConvINS1_46MainloopSm90TmaGmmaWarpSpecializedImplicitGemmILS5_1ELi28ELi2EN4cute5tupleIJNSA_1CILi2EEENSC_ILi1EEESE_EEENS1_36KernelImplicitTmaWarpSpecializedSm90ELi1EEENSB_IJNSC_ILi64EEESI_NSB_IJNSC_ILi32EEEEEEEEENS_10bfloat16_tESM_NSA_8TiledMMAINSA_8MMA_AtomIJNSA_4SM904GMMA27MMA_64x64x16_F32BF16BF16_SSILNSQ_5MajorE0ELSS_1ELNSQ_7ScaleInE1ELST_1EEEEEENSA_6LayoutINSB_IJSE_SE_SE_EEENSB_IJNSC_ILi0EEESY_SY_EEEEENSB_IJNSA_10UnderscoreES11_S11_EEEEENS7_6detail26Sm90ImplicitGemmTileTraitsINSA_20SM90_TMA_LOAD_IM2COLENSA_14ComposedLayoutINSA_7SwizzleILi2ELi4ELi3EEENSA_18smem_ptr_flag_bitsILi16EEENSW_INSB_IJNSB_IJNSC_ILi8EEES1C_EEENSB_IJSJ_SE_EEENSB_IJSE_NSC_ILi28EEEEEEEEENSB_IJNSB_IJSJ_NSC_ILi256EEEEEENSB_IJSE_SY_EEENSB_IJSY_NSC_ILi2048EEEEEEEEEEEEEvEENS15_INSA_23SM90_TMA_LOAD_MULTICASTENS17_INS18_ILi3ELi4ELi3EEES1B_NSW_INSB_IJNSB_IJSI_SE_EEENSB_IJS1C_NSC_ILi4EEEEEES1G_EEENSB_IJS1K_NSB_IJSI_NSC_ILi512EEEEEES1M_EEEEEEEvEEEENS_8epilogue10collective6detail29Sm90TmaWarpSpecializedAdapterINS25_15DefaultEpilogueISM_NSB_IJNSB_IJlllEEESE_SY_EEES2A_NS24_6thread17LinearCombinationISM_Li1EffLNS2B_9ScaleType4KindE0ELNS_15FloatRoundStyleE2ESM_EENS_4gemm15EpilogueDefaultEEEEEvvEEEEvNT_6ParamsE,@"STO_CUDA_ENTRY STV_DEFAULT"
_ZN7cutlass13device_kernelINS_4conv6kernel13ConvUniversalINS1_16ConvProblemShapeILNS1_8OperatorE1ELi2EEENS1_10collective14CollectiveConvINS1_46MainloopSm90TmaGmmaWarpSpecializedImplicitGemmILS5_1ELi28ELi2EN4cute5tupleIJNSA_1CILi2EEENSC_ILi1EEESE_EEENS1_36KernelImplicitTmaWarpSpecializedSm90ELi1EEENSB_IJNSC_ILi64EEESI_NSB_IJNSC_ILi32EEEEEEEEENS_10bfloat16_tESM_NSA_8TiledMMAINSA_8MMA_AtomIJNSA_4SM904GMMA27MMA_64x64x16_F32BF16BF16_SSILNSQ_5MajorE0ELSS_1ELNSQ_7ScaleInE1ELST_1EEEEEENSA_6LayoutINSB_IJSE_SE_SE_EEENSB_IJNSC_ILi0EEESY_SY_EEEEENSB_IJNSA_10UnderscoreES11_S11_EEEEENS7_6detail26Sm90ImplicitGemmTileTraitsINSA_20SM90_TMA_LOAD_IM2COLENSA_14ComposedLayoutINSA_7SwizzleILi2ELi4ELi3EEENSA_18smem_ptr_flag_bitsILi16EEENSW_INSB_IJNSB_IJNSC_ILi8EEES1C_EEENSB_IJSJ_SE_EEENSB_IJSE_NSC_ILi28EEEEEEEEENSB_IJNSB_IJSJ_NSC_ILi256EEEEEENSB_IJSE_SY_EEENSB_IJSY_NSC_ILi2048EEEEEEEEEEEEEvEENS15_INSA_23SM90_TMA_LOAD_MULTICASTENS17_INS18_ILi3ELi4ELi3EEES1B_NSW_INSB_IJNSB_IJSI_SE_EEENSB_IJS1C_NSC_ILi4EEEEEES1G_EEENSB_IJS1K_NSB_IJSI_NSC_ILi512EEEEEES1M_EEEEEEEvEEEENS_8epilogue10collective6detail29Sm90TmaWarpSpecializedAdapterINS25_15DefaultEpilogueISM_NSB_IJNSB_IJlllEEESE_SY_EEES2A_NS24_6thread17LinearCombinationISM_Li1EffLNS2B_9ScaleType4KindE0ELNS_15FloatRoundStyleE2ESM_EENS_4gemm15EpilogueDefaultEEEEEvvEEEEvNT_6ParamsE:
[----:B------:R-:W-:Y:S01]  /*0000*/  LDC R1, c[0x0][0x28] ;  /* 0x00000a00ff017b82 */ /* 0x000fe20000000800 */
[----:B------:R-:W0:Y:S01]  /*0010*/  S2R R8, SR_TID.X ;  /* 0x0000000000087919 */ /* 0x000e220000002100 */
[----:B------:R-:W-:Y:S01]  /*0020*/  ELECT P0, URZ, PT ;  /* 0x00000000003f782f */ /* 0x000fe20003800000 */
[----:B------:R-:W-:Y:S01]  /*0030*/  BSSY B0, `(.L_x_0) ;  /* 0x0000010000007945 */ /* 0x000fe20003800000 */
[----:B------:R-:W1:Y:S01]  /*0040*/  S2R R9, SR_CTAID.X ;  /* 0x0000000000097919 */ /* 0x000e620000002500 */
[--C-:B0-----:R-:W-:Y:S02]  /*0050*/  SHF.R.U32.HI R0, RZ, 0x5, R8.reuse ;  /* 0x00000005ff007819 */ /* 0x101fe40000011608 */
[----:B------:R-:W-:-:S03]  /*0060*/  SHF.R.U32.HI R10, RZ, 0x7, R8 ;  /* 0x00000007ff0a7819 */ /* 0x000fc60000011608 */
[----:B------:R-:W0:Y:S04]  /*0070*/  SHFL.IDX PT, R2, R0, RZ, 0x1f ;  /* 0x00001fff00027589 */ /* 0x000e2800000e0000 */
[----:B------:R-:W2:Y:S01]  /*0080*/  SHFL.IDX PT, R10, R10, RZ, 0x1f ;  /* 0x00001fff0a0a7589 */ /* 0x000ea200000e0000 */
[----:B0-----:R-:W-:-:S13]  /*0090*/  ISETP.NE.OR P0, PT, R2, RZ, !P0 ;  /* 0x000000ff0200720c */ /* 0x001fda0004705670 */
[----:B-12---:R-:W-:Y:S05]  /*00a0*/  @P0 BRA `(.L_x_1) ;  /* 0x0000000000200947 */ /* 0x006fea0003800000 */
[----:B------:R-:W-:Y:S02]  /*00b0*/  ULDC.64 UR4, c[0x0][0x198] ;  /* 0x0000660000047ab9 */ /* 0x000fe40000000a00 */
[----:B------:R-:W-:Y:S02]  /*00c0*/  UIADD3 UR6, UP0, UR4, 0xf0, URZ ;  /* 0x000000f004067890 */ /* 0x000fe4000ff1e03f */
[----:B------:R-:W-:Y:S02]  /*00d0*/  UIADD3 UR4, UP1, UR4, 0x1f0, URZ ;  /* 0x000001f004047890 */ /* 0x000fe4000ff3e03f */
[----:B------:R-:W-:Y:S02]  /*00e0*/  UIADD3.X UR7, URZ, UR5, URZ, UP0, !UPT ;  /* 0x000000053f077290 */ /* 0x000fe400087fe43f */
[----:B------:R-:W-:-:S07]  /*00f0*/  UIADD3.X UR5, URZ, UR5, URZ, UP1, !UPT ;  /* 0x000000053f057290 */ /* 0x000fce0008ffe43f */
[----:B------:R0:W-:Y:S02]  /*0100*/  UTMACCTL.PF [UR6] ;  /* 0x00000000060079b9 */ /* 0x0001e40008040000 */
[----:B------:R0:W-:Y:S02]  /*0110*/  UTMACCTL.PF [UR4] ;  /* 0x00000000040079b9 */ /* 0x0001e40008040000 */
[----:B0-----:R-:W-:Y:S01]  /*0120*/  NOP ;  /* 0x0000000000007918 */ /* 0x001fe20000000000 */
.L_x_1:
[----:B------:R-:W-:Y:S05]  /*0130*/  BSYNC B0 ;  /* 0x0000000000007941 */ /* 0x000fea0003800000 */
.L_x_0:
[----:B------:R-:W0:Y:S01]  /*0140*/  SHFL.IDX PT, R0, R0, RZ, 0x1f ;  /* 0x00001fff00007589 */ /* 0x000e2200000e0000 */
[----:B------:R-:W-:Y:S02]  /*0150*/  SHF.R.S32.HI R3, RZ, 0x1f, R8 ;  /* 0x0000001fff037819 */ /* 0x000fe40000011408 */
[----:B------:R-:W-:Y:S01]  /*0160*/  I2FP.F32.U32 R6, R9 ;  /* 0x0000000900067245 */ /* 0x000fe20000201000 */
[----:B------:R-:W1:Y:S01]  /*0170*/  S2R R11, SR_CTAID.Y ;  /* 0x00000000000b7919 */ /* 0x000e620000002600 */
[----:B------:R-:W-:-:S04]  /*0180*/  LEA.HI R3, R3, R8, RZ, 0x7 ;  /* 0x0000000803037211 */ /* 0x000fc800078f38ff */
[----:B------:R-:W-:-:S05]  /*0190*/  LOP3.LUT R3, R3, 0xffffff80, RZ, 0xc0, !PT ;  /* 0xffffff8003037812 */ /* 0x000fca00078ec0ff */
[----:B------:R-:W-:-:S05]  /*01a0*/  IMAD.IADD R12, R8, 0x1, -R3 ;  /* 0x00000001080c7824 */ /* 0x000fca00078e0a03 */
[----:B------:R-:W-:-:S04]  /*01b0*/  SHF.R.S32.HI R3, RZ, 0x1f, R12 ;  /* 0x0000001fff037819 */ /* 0x000fc8000001140c */
[----:B------:R-:W-:Y:S02]  /*01c0*/  LEA.HI R3, R3, R12, RZ, 0x3 ;  /* 0x0000000c03037211 */ /* 0x000fe400078f18ff */
[----:B0-----:R-:W-:Y:S02]  /*01d0*/  ISETP.NE.AND P0, PT, R0, RZ, PT ;  /* 0x000000ff0000720c */ /* 0x001fe40003f05270 */
[--C-:B------:R-:W-:Y:S02]  /*01e0*/  SHF.R.S32.HI R4, RZ, 0x3, R3.reuse ;  /* 0x00000003ff047819 */ /* 0x100fe40000011403 */
[----:B------:R-:W-:Y:S02]  /*01f0*/  SHF.R.S32.HI R3, RZ, 0x1f, R3 ;  /* 0x0000001fff037819 */ /* 0x000fe40000011403 */
[----:B------:R-:W-:-:S07]  /*0200*/  SHF.R.S32.HI R5, RZ, 0x1f, R0 ;  /* 0x0000001fff057819 */ /* 0x000fce0000011400 */
[----:B-1----:R-:W-:Y:S05]  /*0210*/  @P0 BRA `(.L_x_2) ;  /* 0x0000000400240947 */ /* 0x002fea0003800000 */
[----:B------:R-:W-:Y:S01]  /*0220*/  ELECT P0, URZ, PT ;  /* 0x00000000003f782f */ /* 0x000fe20003800000 */
[----:B------:R-:W-:-:S12]  /*0230*/  BSSY B0, `(.L_x_2) ;  /* 0x0000047000007945 */ /* 0x000fd80003800000 */
[----:B------:R-:W-:Y:S05]  /*0240*/  @!P0 BRA `(.L_x_3) ;  /* 0x0000000400148947 */ /* 0x000fea0003800000 */
[----:B------:R-:W0:Y:S01]  /*0250*/  S2UR UR8, SR_CgaCtaId ;  /* 0x00000000000879c3 */ /* 0x000e220000008800 */
[----:B------:R-:W-:Y:S01]  /*0260*/  UMOV UR4, 0x400 ;  /* 0x0000040000047882 */ /* 0x000fe20000000000 */
[----:B------:R-:W-:Y:S01]  /*0270*/  UMOV UR5, 0x1 ;  /* 0x0000000100057882 */ /* 0x000fe20000000000 */
[----:B------:R-:W-:Y:S02]  /*0280*/  UMOV UR6, 0x2 ;  /* 0x0000000200067882 */ /* 0x000fe40000000000 */
[----:B------:R-:W-:-:S04]  /*0290*/  UIADD3 UR6, -UR6, 0x100000, URZ ;  /* 0x0010000006067890 */ /* 0x000fc8000fffe13f */
[----:B------:R-:W-:Y:S02]  /*02a0*/  USHF.L.U32 UR7, UR6, 0xb, URZ ;  /* 0x0000000b06077899 */ /* 0x000fe4000800063f */
[----:B------:R-:W-:Y:S02]  /*02b0*/  USHF.L.U32 UR6, UR6, 0x1, URZ ;  /* 0x0000000106067899 */ /* 0x000fe4000800063f */
[----:B0-----:R-:W-:Y:S02]  /*02c0*/  ULEA UR8, UR8, UR4, 0x18 ;  /* 0x0000000408087291 */ /* 0x001fe4000f8ec03f */
[----:B------:R-:W-:-:S04]  /*02d0*/  UIADD3 UR4, -UR5, 0x100000, URZ ;  /* 0x0010000005047890 */ /* 0x000fc8000fffe13f */
[----:B------:R-:W-:Y:S02]  /*02e0*/  USHF.L.U32 UR5, UR4, 0xb, URZ ;  /* 0x0000000b04057899 */ /* 0x000fe4000800063f */
[----:B------:R-:W-:Y:S01]  /*02f0*/  USHF.L.U32 UR4, UR4, 0x1, URZ ;  /* 0x0000000104047899 */ /* 0x000fe2000800063f */
[----:B------:R-:W0:Y:S11]  /*0300*/  FENCE.VIEW.ASYNC.S ;  /* 0x00000000000073c6 */ /* 0x000e360000000000 */
[----:B0-----:R0:W1:Y:S01]  /*0310*/  SYNCS.EXCH.64 URZ, [UR8+0x38000], UR4 ;  /* 0x03800004083f75b2 */ /* 0x0010620008000100 */
[----:B------:R0:W2:Y:S01]  /*0320*/  SYNCS.EXCH.64 URZ, [UR8+0x380e0], UR6 ;  /* 0x0380e006083f75b2 */ /* 0x0000a20008000100 */
[----:B------:R0:W3:Y:S01]  /*0330*/  SYNCS.EXCH.64 URZ, [UR8+0x38008], UR4 ;  /* 0x03800804083f75b2 */ /* 0x0000e20008000100 */
[----:B------:R0:W4:Y:S01]  /*0340*/  SYNCS.EXCH.64 URZ, [UR8+0x380e8], UR6 ;  /* 0x0380e806083f75b2 */ /* 0x0001220008000100 */
[----:B------:R0:W0:Y:S01]  /*0350*/  SYNCS.EXCH.64 URZ, [UR8+0x38010], UR4 ;  /* 0x03801004083f75b2 */ /* 0x0000220008000100 */
        /* <DEDUP_REMOVED lines=51> */
[----:B-1234-:R-:W-:Y:S01]  /*0690*/  NOP ;  /* 0x0000000000007918 */ /* 0x01efe20000000000 */
.L_x_3:
[----:B0-----:R-:W-:Y:S05]  /*06a0*/  BSYNC B0 ;  /* 0x0000000000007941 */ /* 0x001fea0003800000 */
.L_x_2:
[----:B------:R-:W-:Y:S01]  /*06b0*/  ULDC UR4, c[0x0][0x150] ;  /* 0x0000540000047ab9 */ /* 0x000fe20000000800 */
[----:B------:R-:W-:Y:S01]  /*06c0*/  LEA.HI R3, R3, R4, RZ, 0x2 ;  /* 0x0000000403037211 */ /* 0x000fe200078f10ff */
[----:B------:R-:W-:Y:S01]  /*06d0*/  FMUL R6, R6, UR4 ;  /* 0x0000000406067c20 */ /* 0x000fe20008400000 */
[----:B------:R-:W-:Y:S01]  /*06e0*/  LEA.HI R5, R5, R0, RZ, 0x2 ;  /* 0x0000000005057211 */ /* 0x000fe200078f10ff */
[----:B------:R-:W-:Y:S01]  /*06f0*/  ULDC UR4, c[0x0][0x154] ;  /* 0x0000550000047ab9 */ /* 0x000fe20000000800 */
[----:B------:R-:W-:Y:S01]  /*0700*/  LOP3.LUT R3, R3, 0xfffffffc, RZ, 0xc0, !PT ;  /* 0xfffffffc03037812 */ /* 0x000fe200078ec0ff */
[----:B------:R-:W0:Y:S01]  /*0710*/  LDC R13, c[0x0][0x140] ;  /* 0x00005000ff0d7b82 */ /* 0x000e220000000800 */
[----:B------:R-:W-:Y:S01]  /*0720*/  LOP3.LUT R5, R5, 0x3ffffffc, RZ, 0xc0, !PT ;  /* 0x3ffffffc05057812 */ /* 0x000fe200078ec0ff */
[----:B------:R-:W1:Y:S01]  /*0730*/  F2I.U32.TRUNC.NTZ R6, R6 ;  /* 0x0000000600067305 */ /* 0x000e62000020f000 */
[----:B------:R-:W-:Y:S01]  /*0740*/  LOP3.LUT P0, RZ, R12, 0x7, RZ, 0xc0, !PT ;  /* 0x000000070cff7812 */ /* 0x000fe2000780c0ff */
[----:B------:R-:W-:Y:S01]  /*0750*/  IMAD.IADD R3, R4, 0x1, -R3 ;  /* 0x0000000104037824 */ /* 0x000fe200078e0a03 */
[----:B------:R-:W-:Y:S01]  /*0760*/  ISETP.NE.AND P3, PT, R10, 0x1, PT ;  /* 0x000000010a00780c */ /* 0x000fe20003f65270 */
[----:B------:R-:W-:Y:S01]  /*0770*/  IMAD.IADD R0, R0, 0x1, -R5 ;  /* 0x0000000100007824 */ /* 0x000fe200078e0a05 */
[----:B------:R-:W-:Y:S01]  /*0780*/  I2FP.F32.U32 R5, R11 ;  /* 0x0000000b00057245 */ /* 0x000fe20000201000 */
[----:B------:R-:W-:Y:S01]  /*0790*/  NOP ;  /* 0x0000000000007918 */ /* 0x000fe20000000000 */
[----:B------:R-:W-:Y:S01]  /*07a0*/  NOP ;  /* 0x0000000000007918 */ /* 0x000fe20000000000 */
[----:B------:R-:W-:-:S02]  /*07b0*/  IMAD R4, R0, 0x4, R3 ;  /* 0x0000000400047824 */ /* 0x000fc400078e0203 */
[----:B------:R-:W-:Y:S01]  /*07c0*/  FMUL R7, R5, UR4 ;  /* 0x0000000405077c20 */ /* 0x000fe20008400000 */
[----:B------:R-:W-:Y:S01]  /*07d0*/  ULDC UR4, c[0x0][0x144] ;  /* 0x0000510000047ab9 */ /* 0x000fe20000000800 */
[C---:B------:R-:W-:Y:S01]  /*07e0*/  IMAD.SHL.U32 R5, R4.reuse, 0x4, RZ ;  /* 0x0000000404057824 */ /* 0x040fe200078e00ff */
[----:B------:R-:W-:Y:S01]  /*07f0*/  LEA.HI R0, R4, R4, RZ, 0x1 ;  /* 0x0000000404007211 */ /* 0x000fe200078f08ff */
[----:B-1----:R-:W-:Y:S02]  /*0800*/  IMAD.MOV R14, RZ, RZ, -R6 ;  /* 0x000000ffff0e7224 */ /* 0x002fe400078e0a06 */
[----:B------:R-:W1:Y:S01]  /*0810*/  F2I.U32.TRUNC.NTZ R7, R7 ;  /* 0x0000000700077305 */ /* 0x000e62000020f000 */
[----:B------:R-:W-:Y:S01]  /*0820*/  LOP3.LUT R3, R0, 0xfffffffe, RZ, 0xc0, !PT ;  /* 0xfffffffe00037812 */ /* 0x000fe200078ec0ff */
[----:B------:R-:W-:Y:S01]  /*0830*/  IMAD R0, R14, UR4, R9 ;  /* 0x000000040e007c24 */ /* 0x000fe2000f8e0209 */
[----:B------:R-:W-:-:S03]  /*0840*/  ULDC UR4, c[0x0][0x148] ;  /* 0x0000520000047ab9 */ /* 0x000fc60000000800 */
[----:B------:R-:W-:Y:S01]  /*0850*/  IMAD.IADD R3, R4, 0x1, -R3 ;  /* 0x0000000104037824 */ /* 0x000fe200078e0a03 */
[----:B0-----:R-:W-:-:S04]  /*0860*/  ISETP.EQ.U32.AND P1, PT, R13, 0x1, PT ;  /* 0x000000010d00780c */ /* 0x001fc80003f22070 */
[----:B------:R-:W-:Y:S02]  /*0870*/  ISETP.NE.AND P4, PT, R3, R0, PT ;  /* 0x000000000300720c */ /* 0x000fe40003f85270 */
[----:B------:R-:W-:-:S04]  /*0880*/  SHF.R.S32.HI R3, RZ, 0x1f, R2 ;  /* 0x0000001fff037819 */ /* 0x000fc80000011402 */
[----:B------:R-:W-:Y:S02]  /*0890*/  LEA.HI R0, R3, R2, RZ, 0x2 ;  /* 0x0000000203007211 */ /* 0x000fe400078f10ff */
[----:B------:R-:W-:Y:S01]  /*08a0*/  LOP3.LUT R3, R4, 0xc, R5, 0x78, !PT ;  /* 0x0000000c04037812 */ /* 0x000fe200078e7805 */
[----:B-1----:R-:W-:Y:S01]  /*08b0*/  IMAD.MOV R4, RZ, RZ, -R7 ;  /* 0x000000ffff047224 */ /* 0x002fe200078e0a07 */
[----:B------:R-:W-:Y:S02]  /*08c0*/  LOP3.LUT R5, R0, 0xfffffffc, RZ, 0xc0, !PT ;  /* 0xfffffffc00057812 */ /* 0x000fe400078ec0ff */
[C---:B------:R-:W-:Y:S01]  /*08d0*/  ISETP.LT.U32.AND P0, PT, R3.reuse, 0x2, !P0 ;  /* 0x000000020300780c */ /* 0x040fe20004701070 */
[----:B------:R-:W-:Y:S01]  /*08e0*/  IMAD R7, R4, UR4, R11 ;  /* 0x0000000404077c24 */ /* 0x000fe2000f8e020b */
[----:B------:R-:W-:Y:S01]  /*08f0*/  @P4 LEA.HI R0, R3, R3, RZ, 0x1 ;  /* 0x0000000303004211 */ /* 0x000fe200078f08ff */
[----:B------:R-:W-:-:S03]  /*0900*/  IMAD.IADD R17, R2, 0x1, -R5 ;  /* 0x0000000102117824 */ /* 0x000fc600078e0a05 */
[----:B------:R-:W-:Y:S02]  /*0910*/  @P4 SHF.R.S32.HI R0, RZ, 0x1, R0 ;  /* 0x00000001ff004819 */ /* 0x000fe40000011400 */
[----:B------:R-:W-:Y:S02]  /*0920*/  LOP3.LUT P2, RZ, R10, R17, RZ, 0xfc, !PT ;  /* 0x000000110aff7212 */ /* 0x000fe4000784fcff */
[----:B------:R-:W-:Y:S01]  /*0930*/  @P4 ISETP.NE.AND P5, PT, R0, R7, PT ;  /* 0x000000070000420c */ /* 0x000fe20003fa5270 */
[----:B------:R-:W-:Y:S01]  /*0940*/  IMAD.MOV.U32 R7, RZ, RZ, 0x1 ;  /* 0x00000001ff077424 */ /* 0x000fe200078e00ff */
[----:B------:R-:W-:Y:S02]  /*0950*/  SEL R6, RZ, 0x1, P2 ;  /* 0x00000001ff067807 */ /* 0x000fe40001000000 */
[----:B------:R-:W-:Y:S02]  /*0960*/  SEL R0, RZ, 0x1, !P0 ;  /* 0x00000001ff007807 */ /* 0x000fe40004000000 */
[----:B------:R-:W-:-:S02]  /*0970*/  @P4 SEL R7, RZ, 0x1, P5 ;  /* 0x00000001ff074807 */ /* 0x000fc40002800000 */
[----:B------:R-:W-:Y:S02]  /*0980*/  SEL R6, R6, 0x2, P3 ;  /* 0x0000000206067807 */ /* 0x000fe40001800000 */
[----:B------:R-:W-:Y:S01]  /*0990*/  LOP3.LUT R7, R7, R0, RZ, 0xc0, !PT ;  /* 0x0000000007077212 */ /* 0x000fe200078ec0ff */
[----:B------:R-:W-:Y:S06]  /*09a0*/  @!P1 BRA `(.L_x_4) ;  /* 0x0000000000089947 */ /* 0x000fec0003800000 */
[----:B------:R-:W-:Y:S01]  /*09b0*/  UCGABAR_ARV ;  /* 0x00000000000079c7 */ /* 0x000fe20008000000 */
[----:B------:R-:W-:Y:S05]  /*09c0*/  BRA `(.L_x_5) ;  /* 0x0000000000047947 */ /* 0x000fea0003800000 */
.L_x_4:
[----:B------:R-:W-:Y:S01]  /*09d0*/  NOP ;  /* 0x0000000000007918 */ /* 0x000fe20000000000 */
.L_x_5:
[----:B------:R-:W-:Y:S01]  /*09e0*/  ULDC.64 UR4, c[0x0][0x598] ;  /* 0x0001660000047ab9 */ /* 0x000fe20000000a00 */
[----:B------:R-:W-:Y:S01]  /*09f0*/  ULDC.64 UR12, c[0x0][0x208] ;  /* 0x00008200000c7ab9 */ /* 0x000fe20000000a00 */
[----:B------:R-:W-:-:S04]  /*0a00*/  ISETP.NE.U32.AND P0, PT, RZ, UR4, PT ;  /* 0x00000004ff007c0c */ /* 0x000fc8000bf05070 */
[----:B------:R-:W-:-:S13]  /*0a10*/  ISETP.NE.AND.EX P0, PT, RZ, UR5, PT, P0 ;  /* 0x00000005ff007c0c */ /* 0x000fda000bf05300 */
[----:B------:R-:W-:Y:S05]  /*0a20*/  @!P0 BRA `(.L_x_6) ;  /* 0x00000000001c8947 */ /* 0x000fea0003800000 */
[----:B------:R-:W0:Y:S02]  /*0a30*/  LDC.64 R4, c[0x0][0x598] ;  /* 0x00016600ff047b82 */ /* 0x000e240000000a00 */
[----:B0-----:R-:W2:Y:S02]  /*0a40*/  LDG.E.64 R4, desc[UR12][R4.64] ;  /* 0x0000000c04047981 */ /* 0x001ea4000c1e1b00 */
[----:B--2---:R-:W-:-:S04]  /*0a50*/  ISETP.NE.U32.AND P0, PT, R4, RZ, PT ;  /* 0x000000ff0400720c */ /* 0x004fc80003f05070 */
[----:B------:R-:W-:-:S13]  /*0a60*/  ISETP.NE.AND.EX P0, PT, R5, RZ, PT, P0 ;  /* 0x000000ff0500720c */ /* 0x000fda0003f05300 */
[----:B------:R-:W-:Y:S05]  /*0a70*/  @!P0 BRA `(.L_x_6) ;  /* 0x0000000000088947 */ /* 0x000fea0003800000 */
[----:B------:R0:W5:Y:S01]  /*0a80*/  LD.E R0, desc[UR12][R4.64] ;  /* 0x0000000c04007980 */ /* 0x000162000c101900 */
[----:B------:R-:W-:Y:S05]  /*0a90*/  BRA `(.L_x_7) ;  /* 0x0000000000207947 */ /* 0x000fea0003800000 */
.L_x_6:
[----:B------:R-:W-:Y:S02]  /*0aa0*/  ULDC.64 UR4, c[0x0][0x588] ;  /* 0x0001620000047ab9 */ /* 0x000fe40000000a00 */
[----:B------:R-:W-:-:S04]  /*0ab0*/  ISETP.NE.U32.AND P0, PT, RZ, UR4, PT ;  /* 0x00000004ff007c0c */ /* 0x000fc8000bf05070 */
[----:B------:R-:W-:-:S13]  /*0ac0*/  ISETP.NE.AND.EX P0, PT, RZ, UR5, PT, P0 ;  /* 0x00000005ff007c0c */ /* 0x000fda000bf05300 */
[----:B------:R-:W-:Y:S05]  /*0ad0*/  @!P0 BRA `(.L_x_8) ;  /* 0x00000000000c8947 */ /* 0x000fea0003800000 */
[----:B------:R-:W0:Y:S02]  /*0ae0*/  LDC.64 R4, c[0x0][0x588] ;  /* 0x00016200ff047b82 */ /* 0x000e240000000a00 */
[----:B0-----:R1:W5:Y:S01]  /*0af0*/  LDG.E R0, desc[UR12][R4.64] ;  /* 0x0000000c04007981 */ /* 0x001362000c1e1900 */
[----:B------:R-:W-:Y:S05]  /*0b00*/  BRA `(.L_x_7) ;  /* 0x0000000000047947 */ /* 0x000fea0003800000 */
.L_x_8:
[----:B------:R-:W2:Y:S02]  /*0b10*/  LDC R0, c[0x0][0x580] ;  /* 0x00016000ff007b82 */ /* 0x000ea40000000800 */
.L_x_7:
[----:B------:R-:W-:Y:S02]  /*0b20*/  ULDC.64 UR4, c[0x0][0x5a0] ;  /* 0x0001680000047ab9 */ /* 0x000fe40000000a00 */
[----:B------:R-:W-:-:S04]  /*0b30*/  ISETP.NE.U32.AND P0, PT, RZ, UR4, PT ;  /* 0x00000004ff007c0c */ /* 0x000fc8000bf05070 */
[----:B------:R-:W-:-:S13]  /*0b40*/  ISETP.NE.AND.EX P0, PT, RZ, UR5, PT, P0 ;  /* 0x00000005ff007c0c */ /* 0x000fda000bf05300 */
[----:B------:R-:W-:Y:S05]  /*0b50*/  @!P0 BRA `(.L_x_9) ;  /* 0x00000000001c8947 */ /* 0x000fea0003800000 */
[----:B01----:R-:W0:Y:S02]  /*0b60*/  LDC.64 R4, c[0x0][0x5a0] ;  /* 0x00016800ff047b82 */ /* 0x003e240000000a00 */
[----:B0-----:R-:W3:Y:S02]  /*0b70*/  LDG.E.64 R4, desc[UR12][R4.64] ;  /* 0x0000000c04047981 */ /* 0x001ee4000c1e1b00 */
[----:B---3--:R-:W-:-:S04]  /*0b80*/  ISETP.NE.U32.AND P0, PT, R4, RZ, PT ;  /* 0x000000ff0400720c */ /* 0x008fc80003f05070 */
[----:B------:R-:W-:-:S13]  /*0b90*/  ISETP.NE.AND.EX P0, PT, R5, RZ, PT, P0 ;  /* 0x000000ff0500720c */ /* 0x000fda0003f05300 */
[----:B------:R-:W-:Y:S05]  /*0ba0*/  @!P0 BRA `(.L_x_9) ;  /* 0x0000000000088947 */ /* 0x000fea0003800000 */
[----:B------:R0:W5:Y:S01]  /*0bb0*/  LD.E R2, desc[UR12][R4.64] ;  /* 0x0000000c04027980 */ /* 0x000162000c101900 */
[----:B------:R-:W-:Y:S05]  /*0bc0*/  BRA `(.L_x_10) ;  /* 0x0000000000207947 */ /* 0x000fea0003800000 */
.L_x_9:
[----:B------:R-:W-:Y:S02]  /*0bd0*/  ULDC.64 UR4, c[0x0][0x590] ;  /* 0x0001640000047ab9 */ /* 0x000fe40000000a00 */
[----:B------:R-:W-:-:S04]  /*0be0*/  ISETP.NE.U32.AND P0, PT, RZ, UR4, PT ;  /* 0x00000004ff007c0c */ /* 0x000fc8000bf05070 */
[----:B------:R-:W-:-:S13]  /*0bf0*/  ISETP.NE.AND.EX P0, PT, RZ, UR5, PT, P0 ;  /* 0x00000005ff007c0c */ /* 0x000fda000bf05300 */
[----:B------:R-:W-:Y:S05]  /*0c00*/  @!P0 BRA `(.L_x_11) ;  /* 0x00000000000c8947 */ /* 0x000fea0003800000 */
[----:B01----:R-:W0:Y:S02]  /*0c10*/  LDC.64 R4, c[0x0][0x590] ;  /* 0x00016400ff047b82 */ /* 0x003e240000000a00 */
[----:B0-----:R1:W5:Y:S01]  /*0c20*/  LDG.E R2, desc[UR12][R4.64] ;  /* 0x0000000c04027981 */ /* 0x001362000c1e1900 */
[----:B------:R-:W-:Y:S05]  /*0c30*/  BRA `(.L_x_10) ;  /* 0x0000000000047947 */ /* 0x000fea0003800000 */
.L_x_11:
[----:B------:R-:W3:Y:S02]  /*0c40*/  LDC R2, c[0x0][0x584] ;  /* 0x00016100ff027b82 */ /* 0x000ee40000000800 */
.L_x_10:
[----:B------:R-:W4:Y:S08]  /*0c50*/  LDC R13, c[0x0][0x3c4] ;  /* 0x0000f100ff0d7b82 */ /* 0x000f300000000800 */
[----:B01----:R-:W0:Y:S01]  /*0c60*/  LDC.64 R4, c[0x0][0x3c8] ;  /* 0x0000f200ff047b82 */ /* 0x003e220000000a00 */
[----:B----4-:R-:W-:-:S05]  /*0c70*/  VIADD R13, R13, 0x1f ;  /* 0x0000001f0d0d7836 */ /* 0x010fca0000000000 */
[----:B------:R-:W-:-:S04]  /*0c80*/  SHF.R.S32.HI R14, RZ, 0x1f, R13 ;  /* 0x0000001fff0e7819 */ /* 0x000fc8000001140d */
[----:B------:R-:W-:-:S04]  /*0c90*/  LEA.HI R14, R14, R13, RZ, 0x5 ;  /* 0x0000000d0e0e7211 */ /* 0x000fc800078f28ff */
[----:B------:R-:W-:-:S05]  /*0ca0*/  SHF.R.S32.HI R15, RZ, 0x5, R14 ;  /* 0x00000005ff0f7819 */ /* 0x000fca000001140e */
[----:B0-----:R-:W-:-:S04]  /*0cb0*/  IMAD R14, R15, R4, RZ ;  /* 0x000000040f0e7224 */ /* 0x001fc800078e02ff */
[----:B------:R-:W-:Y:S01]  /*0cc0*/  IMAD R13, R14, R5, RZ ;  /* 0x000000050e0d7224 */ /* 0x000fe200078e02ff */
[----:B------:R-:W-:Y:S06]  /*0cd0*/  @!P1 BRA `(.L_x_12) ;  /* 0x00000000000c9947 */ /* 0x000fec0003800000 */
[----:B------:R-:W-:Y:S01]  /*0ce0*/  UCGABAR_WAIT ;  /* 0x0000000000007dc7 */ /* 0x000fe20008000000 */
[----:B------:R-:W-:Y:S01]  /*0cf0*/  CCTL.IVALL ;  /* 0x00000000ff00798f */ /* 0x000fe20002000000 */
[----:B------:R-:W-:Y:S05]  /*0d00*/  BRA `(.L_x_13) ;  /* 0x0000000000047947 */ /* 0x000fea0003800000 */
.L_x_12:
[----:B------:R-:W-:Y:S06]  /*0d10*/  BAR.SYNC.DEFER_BLOCKING 0x0 ;  /* 0x0000000000007b1d */ /* 0x000fec0000010000 */
.L_x_13:
[----:B------:R-:W-:-:S13]  /*0d20*/  ISETP.NE.AND P0, PT, R10, RZ, PT ;  /* 0x000000ff0a00720c */ /* 0x000fda0003f05270 */
[----:B------:R-:W-:Y:S05]  /*0d30*/  @!P0 BRA `(.L_x_14) ;  /* 0x0000002c00a08947 */ /* 0x000fea0003800000 */
[----:B------:R-:W-:-:S13]  /*0d40*/  ISETP.NE.AND P0, PT, R10, 0x1, PT ;  /* 0x000000010a00780c */ /* 0x000fda0003f05270 */
[----:B------:R-:W-:Y:S05]  /*0d50*/  @P0 EXIT ;  /* 0x000000000000094d */ /* 0x000fea0003800000 */
[----:B------:R-:W-:Y:S01]  /*0d60*/  ISETP.GE.AND P0, PT, R13, 0x1, PT ;  /* 0x000000010d00780c */ /* 0x000fe20003f06270 */
[----:B------:R-:W-:Y:S01]  /*0d70*/  UMOV UR4, URZ ;  /* 0x0000003f00047c82 */ /* 0x000fe20008000000 */
[----:B------:R-:W-:Y:S02]  /*0d80*/  CS2R R54, SRZ ;  /* 0x0000000000367805 */ /* 0x000fe4000001ff00 */
[----:B------:R-:W-:Y:S02]  /*0d90*/  CS2R R24, SRZ ;  /* 0x0000000000187805 */ /* 0x000fe4000001ff00 */
[----:B------:R-:W-:Y:S02]  /*0da0*/  CS2R R26, SRZ ;  /* 0x00000000001a7805 */ /* 0x000fe4000001ff00 */
[----:B------:R-:W-:Y:S02]  /*0db0*/  CS2R R28, SRZ ;  /* 0x00000000001c7805 */ /* 0x000fe4000001ff00 */
[----:B------:R-:W-:-:S02]  /*0dc0*/  CS2R R30, SRZ ;  /* 0x00000000001e7805 */ /* 0x000fc4000001ff00 */
[----:B------:R-:W-:Y:S02]  /*0dd0*/  CS2R R32, SRZ ;  /* 0x0000000000207805 */ /* 0x000fe4000001ff00 */
        /* <DEDUP_REMOVED lines=9> */
[----:B------:R-:W-:Y:S01]  /*0e70*/  CS2R R52, SRZ ;  /* 0x0000000000347805 */ /* 0x000fe2000001ff00 */
[----:B------:R-:W-:Y:S06]  /*0e80*/  @!P0 BRA `(.L_x_15) ;  /* 0x0000000000748947 */ /* 0x000fec0003800000 */
[----:B------:R-:W-:-:S04]  /*0e90*/  LOP3.LUT R8, R6, 0x1, RZ, 0xfc, !PT ;  /* 0x0000000106087812 */ /* 0x000fc800078efcff */
[----:B------:R-:W-:-:S13]  /*0ea0*/  ISETP.NE.AND P0, PT, R8, 0x3, PT ;  /* 0x000000030800780c */ /* 0x000fda0003f05270 */
[----:B------:R-:W-:Y:S05]  /*0eb0*/  @!P0 BRA `(.L_x_16) ;  /* 0x0000000000048947 */ /* 0x000fea0003800000 */
[----:B------:R-:W-:Y:S01]  /*0ec0*/  BPT.TRAP 0x1 ;  /* 0x000000040000795c */ /* 0x000fe20000300000 */
.L_x_16:
[----:B------:R-:W0:Y:S01]  /*0ed0*/  S2UR UR5, SR_CgaCtaId ;  /* 0x00000000000579c3 */ /* 0x000e220000008800 */
[----:B------:R-:W-:Y:S01]  /*0ee0*/  SHF.L.U32 R8, RZ, 0x1f, RZ ;  /* 0x0000001fff087819 */ /* 0x000fe200000006ff */
[----:B------:R-:W-:Y:S02]  /*0ef0*/  UMOV UR4, 0x400 ;  /* 0x0000040000047882 */ /* 0x000fe40000000000 */
[----:B0-----:R-:W-:-:S12]  /*0f00*/  ULEA UR5, UR5, UR4, 0x18 ;  /* 0x0000000405057291 */ /* 0x001fd8000f8ec03f */
.L_x_17:
[----:B0-----:R-:W-:-:S04]  /*0f10*/  IMAD.U32 R9, RZ, RZ, UR5 ;  /* 0x00000005ff097e24 */ /* 0x001fc8000f8e00ff */
[----:B------:R0:W1:Y:S03]  /*0f20*/  SYNCS.PHASECHK.TRANS64.TRYWAIT P0, [R9+URZ+0x38000], R8 ;  /* 0x03800008090075a7 */ /* 0x000066000800017f */
[----:B-1----:R-:W-:Y:S05]  /*0f30*/  @!P0 NANOSLEEP.SYNCS 0x989680 ;  /* 0x009896800000895d */ /* 0x002fea0003900000 */
[----:B------:R-:W1:Y:S02]  /*0f40*/  @!P0 SYNCS.PHASECHK.TRANS64 P0, [R9+URZ+0x38000], R8 ;  /* 0x03800008090085a7 */ /* 0x000e64000800007f */
[----:B-1----:R-:W-:Y:S05]  /*0f50*/  @!P0 BRA `(.L_x_17) ;  /* 0xfffffffc00ec8947 */ /* 0x002fea000383ffff */
[----:B------:R-:W-:Y:S01]  /*0f60*/  USHF.R.U32.HI UR4, URZ, 0x4, UR5 ;  /* 0x000000043f047899 */ /* 0x000fe20008011605 */
[----:B------:R-:W-:Y:S01]  /*0f70*/  WARPGROUP.ARRIVE ;  /* 0x00000000000079c5 */ /* 0x000fe20000000000 */
[----:B------:R-:W-:Y:S02]  /*0f80*/  UIADD3 UR5, UR5, 0x1c000, URZ ;  /* 0x0001c00005057890 */ /* 0x000fe4000fffe03f */
[----:B------:R-:W-:Y:S02]  /*0f90*/  ULOP3.LUT UR4, UR4, 0x3fff, URZ, 0xc0, !UPT ;  /* 0x00003fff04047892 */ /* 0x000fe4000f8ec03f */
[----:B------:R-:W-:Y:S02]  /*0fa0*/  USHF.R.U32.HI UR5, URZ, 0x4, UR5 ;  /* 0x000000043f057899 */ /* 0x000fe40008011605 */
[----:B------:R-:W-:Y:S02]  /*0fb0*/  ULOP3.LUT UR4, UR4, 0x10000, URZ, 0xfc, !UPT ;  /* 0x0001000004047892 */ /* 0x000fe4000f8efc3f */
[----:B------:R-:W-:Y:S01]  /*0fc0*/  ULOP3.LUT UR6, UR5, 0x3fff, URZ, 0xc0, !UPT ;  /* 0x00003fff05067892 */ /* 0x000fe2000f8ec03f */
[----:B------:R-:W-:-:S02]  /*0fd0*/  UMOV UR7, 0x40000040 ;  /* 0x4000004000077882 */ /* 0x000fc40000000000 */
[----:B------:R-:W-:-:S06]  /*0fe0*/  UMOV UR5, 0x80000020 ;  /* 0x8000002000057882 */ /* 0x000fcc0000000000 */
[----:B------:R-:W-:Y:S01]  /*0ff0*/  HGMMA.64x64x16.F32.BF16 R24, gdesc[UR4].tnspB, RZ, !UPT ;  /* 0x40e00000041879f0 */ /* 0x000fe2000c7018ff */
[----:B------:R-:W-:Y:S02]  /*1000*/  UIADD3 UR4, UR4, 0x2, URZ ;  /* 0x0000000204047890 */ /* 0x000fe4000fffe03f */
[----:B------:R-:W-:Y:S01]  /*1010*/  UIADD3 UR6, UR6, 0x80, URZ ;  /* 0x0000008006067890 */ /* 0x000fe2000fffe03f */
[----:B------:R-:W-:Y:S01]  /*1020*/  UMOV UR5, 0x80000020 ;  /* 0x8000002000057882 */ /* 0x000fe20000000000 */
[----:B------:R-:W-:-:S07]  /*1030*/  UMOV UR7, 0x40000040 ;  /* 0x4000004000077882 */ /* 0x000fce0000000000 */
[----:B------:R-:W-:Y:S01]  /*1040*/  HGMMA.64x64x16.F32.BF16 R24, gdesc[UR4].tnspB, R24, gsb0 ;  /* 0x40e00000041879f0 */ /* 0x000fe20008001818 */
[----:B------:R-:W-:-:S05]  /*1050*/  UMOV UR4, 0x1 ;  /* 0x0000000100047882 */ /* 0x000fca0000000000 */
.L_x_15:
[----:B0-----:R-:W-:-:S05]  /*1060*/  VIMNMX R8, R13, 0x1, PT ;  /* 0x000000010d087848 */ /* 0x001fca0003fe0100 */
[----:B------:R-:W-:-:S05]  /*1070*/  IMAD.IADD R8, R13, 0x1, -R8 ;  /* 0x000000010d087824 */ /* 0x000fca00078e0a08 */
[----:B------:R-:W-:-:S13]  /*1080*/  ISETP.GE.AND P0, PT, R8, 0x1, PT ;  /* 0x000000010800780c */ /* 0x000fda0003f06270 */
[----:B------:R-:W-:Y:S05]  /*1090*/  @!P0 BRA `(.L_x_18) ;  /* 0x0000000000f88947 */ /* 0x000fea0003800000 */
[----:B------:R-:W0:Y:S01]  /*10a0*/  S2UR UR6, SR_CgaCtaId ;  /* 0x00000000000679c3 */ /* 0x000e220000008800 */
[----:B------:R-:W-:Y:S01]  /*10b0*/  IMAD R4, R4, R5, RZ ;  /* 0x0000000504047224 */ /* 0x000fe200078e02ff */
[----:B------:R-:W-:Y:S01]  /*10c0*/  UMOV UR5, 0x400 ;  /* 0x0000040000057882 */ /* 0x000fe20000000000 */
[----:B------:R-:W-:Y:S01]  /*10d0*/  LOP3.LUT R12, R6, 0x1, RZ, 0xfc, !PT ;  /* 0x00000001060c7812 */ /* 0x000fe200078efcff */
[----:B------:R-:W-:Y:S01]  /*10e0*/  IMAD.MOV.U32 R11, RZ, RZ, RZ ;  /* 0x000000ffff0b7224 */ /* 0x000fe200078e00ff */
[----:B------:R-:W-:Y:S01]  /*10f0*/  UISETP.NE.U32.AND UP0, UPT, UR4, URZ, UPT ;  /* 0x0000003f0400728c */ /* 0x000fe2000bf05070 */
[----:B------:R-:W-:-:S05]  /*1100*/  IMAD R4, R15, R4, RZ ;  /* 0x000000040f047224 */ /* 0x000fca00078e02ff */
[----:B------:R-:W-:-:S04]  /*1110*/  LOP3.LUT R5, RZ, R4, RZ, 0x33, !PT ;  /* 0x00000004ff057212 */ /* 0x000fc800078e33ff */
[----:B------:R-:W-:-:S04]  /*1120*/  VIMNMX R5, R5, -0x2, !PT ;  /* 0xfffffffe05057848 */ /* 0x000fc80007fe0100 */
[----:B------:R-:W-:Y:S01]  /*1130*/  IADD3 R4, R5, 0x2, R4 ;  /* 0x0000000205047810 */ /* 0x000fe20007ffe004 */
[----:B------:R-:W-:Y:S01]  /*1140*/  IMAD.MOV.U32 R5, RZ, RZ, RZ ;  /* 0x000000ffff057224 */ /* 0x000fe200078e00ff */
[----:B0-----:R-:W-:-:S04]  /*1150*/  ULEA UR5, UR6, UR5, 0x18 ;  /* 0x0000000506057291 */ /* 0x001fc8000f8ec03f */
[----:B------:R-:W-:Y:S02]  /*1160*/  UIADD3 UR6, UR5, 0x1c000, URZ ;  /* 0x0001c00005067890 */ /* 0x000fe4000fffe03f */
[----:B------:R-:W-:Y:S02]  /*1170*/  USHF.R.U32.HI UR7, URZ, 0x4, UR5 ;  /* 0x000000043f077899 */ /* 0x000fe40008011605 */
[----:B------:R-:W-:Y:S02]  /*1180*/  USHF.R.U32.HI UR6, URZ, 0x4, UR6 ;  /* 0x000000043f067899 */ /* 0x000fe40008011606 */
[----:B------:R-:W-:Y:S02]  /*1190*/  ULOP3.LUT UR7, UR7, 0x3fff, URZ, 0xc0, !UPT ;  /* 0x00003fff07077892 */ /* 0x000fe4000f8ec03f */
[----:B------:R-:W-:Y:S02]  /*11a0*/  ULOP3.LUT UR6, UR6, 0x3fff, URZ, 0xc0, !UPT ;  /* 0x00003fff06067892 */ /* 0x000fe4000f8ec03f */
[----:B------:R-:W-:-:S12]  /*11b0*/  ULOP3.LUT UR7, UR7, 0x10000, URZ, 0xfc, !UPT ;  /* 0x0001000007077892 */ /* 0x000fd8000f8efc3f */
.L_x_23:
[----:B------:R-:W-:-:S13]  /*11c0*/  ISETP.NE.AND P1, PT, R12, 0x3, PT ;  /* 0x000000030c00780c */ /* 0x000fda0003f25270 */
[----:B------:R-:W-:Y:S05]  /*11d0*/  @!P1 BRA `(.L_x_19) ;  /* 0x0000000000049947 */ /* 0x000fea0003800000 */
[----:B------:R-:W-:Y:S01]  /*11e0*/  BPT.TRAP 0x1 ;  /* 0x000000040000795c */ /* 0x000fe20000300000 */
.L_x_19:
[----:B------:R-:W-:Y:S01]  /*11f0*/  SHF.L.U32 R9, R11, 0x1f, RZ ;  /* 0x0000001f0b097819 */ /* 0x000fe200000006ff */
[----:B------:R-:W-:-:S12]  /*1200*/  ULEA UR8, UR4, UR5, 0x3 ;  /* 0x0000000504087291 */ /* 0x000fd8000f8e183f */
.L_x_20:
[----:B0-----:R-:W-:-:S04]  /*1210*/  IMAD.U32 R10, RZ, RZ, UR8 ;  /* 0x00000008ff0a7e24 */ /* 0x001fc8000f8e00ff */
[----:B------:R0:W1:Y:S03]  /*1220*/  SYNCS.PHASECHK.TRANS64.TRYWAIT P0, [R10+URZ+0x38000], R9 ;  /* 0x038000090a0075a7 */ /* 0x000066000800017f */
[----:B-1----:R-:W-:Y:S05]  /*1230*/  @!P0 NANOSLEEP.SYNCS 0x989680 ;  /* 0x009896800000895d */ /* 0x002fea0003900000 */
[----:B------:R-:W1:Y:S02]  /*1240*/  @!P0 SYNCS.PHASECHK.TRANS64 P0, [R10+URZ+0x38000], R9 ;  /* 0x038000090a0085a7 */ /* 0x000e64000800007f */
[----:B-1----:R-:W-:Y:S05]  /*1250*/  @!P0 BRA `(.L_x_20) ;  /* 0xfffffffc00ec8947 */ /* 0x002fea000383ffff */
[----:B------:R-:W-:Y:S01]  /*1260*/  ULEA UR8, UR4, UR7, 0x8 ;  /* 0x0000000704087291 */ /* 0x000fe2000f8e403f */
[----:B------:R-:W-:Y:S01]  /*1270*/  WARPGROUP.ARRIVE ;  /* 0x00000000000079c5 */ /* 0x000fe20000000000 */
[----:B------:R-:W-:Y:S01]  /*1280*/  ULEA UR10, UR4, UR6, 0x8 ;  /* 0x00000006040a7291 */ /* 0x000fe2000f8e403f */
[----:B------:R-:W-:Y:S01]  /*1290*/  UMOV UR9, 0x80000020 ;  /* 0x8000002000097882 */ /* 0x000fe20000000000 */
[----:B------:R-:W-:-:S07]  /*12a0*/  UMOV UR11, 0x40000040 ;  /* 0x40000040000b7882 */ /* 0x000fce0000000000 */
[----:B------:R-:W-:Y:S01]  /*12b0*/  HGMMA.64x64x16.F32.BF16 R24, gdesc[UR8].tnspB, R24, UP0 ;  /* 0x40e00000081879f0 */ /* 0x000fe2000bf01818 */
[----:B------:R-:W-:Y:S02]  /*12c0*/  UIADD3 UR8, UR8, 0x2, URZ ;  /* 0x0000000208087890 */ /* 0x000fe4000fffe03f */
[----:B------:R-:W-:Y:S01]  /*12d0*/  UIADD3 UR10, UR10, 0x80, URZ ;  /* 0x000000800a0a7890 */ /* 0x000fe2000fffe03f */
[----:B------:R-:W-:Y:S01]  /*12e0*/  UMOV UR9, 0x80000020 ;  /* 0x8000002000097882 */ /* 0x000fe20000000000 */
[----:B------:R-:W-:-:S07]  /*12f0*/  UMOV UR11, 0x40000040 ;  /* 0x40000040000b7882 */ /* 0x000fce0000000000 */
[----:B------:R-:W-:Y:S03]  /*1300*/  HGMMA.64x64x16.F32.BF16 R24, gdesc[UR8].tnspB, R24, gsb0 ;  /* 0x40e00000081879f0 */ /* 0x000fe60008001818 */
[----:B------:R-:W-:Y:S02]  /*1310*/  WARPGROUP.DEPBAR.LE gsb0, 0x1 ;  /* 0x00008000000079c5 */ /* 0x000fe40000010100 */
[----:B------:R-:W-:Y:S05]  /*1320*/  @!P1 BRA `(.L_x_21) ;  /* 0x0000000000049947 */ /* 0x000fea0003800000 */
[----:B------:R-:W-:Y:S01]  /*1330*/  BPT.TRAP 0x1 ;  /* 0x000000040000795c */ /* 0x000fe20000300000 */
.L_x_21:
[----:B------:R-:W-:-:S13]  /*1340*/  ISETP.NE.AND P0, PT, R7, RZ, PT ;  /* 0x000000ff0700720c */ /* 0x000fda0003f05270 */
[----:B0-----:R-:W-:-:S05]  /*1350*/  @P0 LEA R9, R5, UR5, 0x3 ;  /* 0x0000000505090c11 */ /* 0x001fca000f8e18ff */
[----:B------:R-:W-:-:S05]  /*1360*/  @P0 VIADD R10, R9, 0x380e0 ;  /* 0x000380e0090a0836 */ /* 0x000fca0000000000 */
[----:B------:R-:W-:-:S04]  /*1370*/  @P0 PRMT R10, R3, 0x654, R10 ;  /* 0x00000654030a0816 */ /* 0x000fc8000000000a */
[----:B------:R0:W-:Y:S01]  /*1380*/  @P0 SYNCS.ARRIVE.TRANS64.RED.A1T0 RZ, [R10+URZ], RZ ;  /* 0x000000ff0aff09a7 */ /* 0x0001e2000810043f */
[----:B------:R-:W-:-:S13]  /*1390*/  ISETP.GT.U32.AND P0, PT, R6, 0x1, PT ;  /* 0x000000010600780c */ /* 0x000fda0003f04070 */
[----:B0-----:R-:W-:Y:S05]  /*13a0*/  @P0 BRA `(.L_x_22) ;  /* 0x0000000000040947 */ /* 0x001fea0003800000 */
[----:B------:R-:W-:Y:S01]  /*13b0*/  BPT.TRAP 0x1 ;  /* 0x000000040000795c */ /* 0x000fe20000300000 */
.L_x_22:
[----:B------:R-:W-:Y:S01]  /*13c0*/  VIADD R4, R4, 0xffffffff ;  /* 0xffffffff04047836 */ /* 0x000fe20000000000 */
[----:B------:R-:W-:Y:S01]  /*13d0*/  UIADD3 UR4, UR4, 0x1, URZ ;  /* 0x0000000104047890 */ /* 0x000fe2000fffe03f */
[----:B------:R-:W-:-:S03]  /*13e0*/  VIADD R5, R5, 0x1 ;  /* 0x0000000105057836 */ /* 0x000fc60000000000 */
[----:B------:R-:W-:Y:S01]  /*13f0*/  ISETP.GT.AND P1, PT, R4, 0x1, PT ;  /* 0x000000010400780c */ /* 0x000fe20003f24270 */
[----:B------:R-:W-:Y:S01]  /*1400*/  UISETP.NE.AND UP0, UPT, UR4, 0x1c, UPT ;  /* 0x0000001c0400788c */ /* 0x000fe2000bf05270 */
[----:B------:R-:W-:-:S03]  /*1410*/  ISETP.NE.AND P0, PT, R5, 0x1c, PT ;  /* 0x0000001c0500780c */ /* 0x000fc60003f05270 */
[----:B------:R-:W-:Y:S01]  /*1420*/  USEL UR8, URZ, 0x1, UP0 ;  /* 0x000000013f087887 */ /* 0x000fe20008000000 */
[----:B------:R-:W-:Y:S01]  /*1430*/  SEL R5, R5, RZ, P0 ;  /* 0x000000ff05057207 */ /* 0x000fe20000000000 */
[----:B------:R-:W-:Y:S02]  /*1440*/  USEL UR4, UR4, URZ, UP0 ;  /* 0x0000003f04047287 */ /* 0x000fe40008000000 */
[----:B------:R-:W-:Y:S02]  /*1450*/  UPLOP3.LUT UP0, UPT, UPT, UPT, UPT, 0x80, 0x0 ;  /* 0x000000000000789c */ /* 0x000fe40003f0f070 */
[----:B------:R-:W-:Y:S02]  /*1460*/  LOP3.LUT R11, R11, UR8, RZ, 0x3c, !PT ;  /* 0x000000080b0b7c12 */ /* 0x000fe4000f8e3cff */
[----:B------:R-:W-:Y:S07]  /*1470*/  @P1 BRA `(.L_x_23) ;  /* 0xfffffffc00501947 */ /* 0x000fee000383ffff */
.L_x_18:
[----:B------:R-:W-:Y:S01]  /*1480*/  ISETP.GE.AND P0, PT, R13, 0x1, PT ;  /* 0x000000010d00780c */ /* 0x000fe20003f06270 */
[----:B------:R-:W-:-:S12]  /*1490*/  WARPGROUP.DEPBAR.LE gsb0, 0x0 ;  /* 0x00008000000079c5 */ /* 0x000fd80000010000 */
[----:B------:R-:W-:Y:S05]  /*14a0*/  @!P0 BRA `(.L_x_24) ;  /* 0x0000000000548947 */ /* 0x000fea0003800000 */
[----:B------:R-:W-:-:S04]  /*14b0*/  LOP3.LUT R4, R6, 0x1, RZ, 0xfc, !PT ;  /* 0x0000000106047812 */ /* 0x000fc800078efcff */
[----:B------:R-:W-:-:S13]  /*14c0*/  ISETP.NE.AND P0, PT, R4, 0x3, PT ;  /* 0x000000030400780c */ /* 0x000fda0003f05270 */
[----:B------:R-:W-:Y:S05]  /*14d0*/  @!P0 BRA `(.L_x_25) ;  /* 0x0000000000048947 */ /* 0x000fea0003800000 */
[----:B------:R-:W-:Y:S01]  /*14e0*/  BPT.TRAP 0x1 ;  /* 0x000000040000795c */ /* 0x000fe20000300000 */
.L_x_25:
[----:B------:R-:W-:Y:S01]  /*14f0*/  ISETP.NE.AND P0, PT, R7, RZ, PT ;  /* 0x000000ff0700720c */ /* 0x000fe20003f05270 */
[----:B------:R-:W-:Y:S01]  /*1500*/  BSSY B0, `(.L_x_26) ;  /* 0x000000d000007945 */ /* 0x000fe20003800000 */
[----:B------:R-:W-:-:S11]  /*1510*/  ISETP.GT.U32.AND P1, PT, R6, 0x1, PT ;  /* 0x000000010600780c */ /* 0x000fd60003f24070 */
[----:B------:R-:W-:Y:S05]  /*1520*/  @!P0 BRA `(.L_x_27) ;  /* 0x0000000000288947 */ /* 0x000fea0003800000 */
[----:B------:R-:W0:Y:S01]  /*1530*/  S2R R7, SR_CgaCtaId ;  /* 0x0000000000077919 */ /* 0x000e220000008800 */
[----:B------:R-:W-:Y:S02]  /*1540*/  SHF.R.U32.HI R4, RZ, 0x2, R8 ;  /* 0x00000002ff047819 */ /* 0x000fe40000011608 */
[----:B------:R-:W-:-:S03]  /*1550*/  MOV R6, 0x400 ;  /* 0x0000040000067802 */ /* 0x000fc60000000f00 */
[----:B------:R-:W-:-:S04]  /*1560*/  IMAD.WIDE.U32 R4, R4, 0x24924925, RZ ;  /* 0x2492492504047825 */ /* 0x000fc800078e00ff */
[----:B------:R-:W-:Y:S01]  /*1570*/  IMAD R4, R5, -0x1c, R8 ;  /* 0xffffffe405047824 */ /* 0x000fe200078e0208 */
[----:B0-----:R-:W-:-:S05]  /*1580*/  LEA R7, R7, R6, 0x18 ;  /* 0x0000000607077211 */ /* 0x001fca00078ec0ff */
[----:B------:R-:W-:-:S04]  /*1590*/  IMAD R4, R4, 0x8, R7 ;  /* 0x0000000804047824 */ /* 0x000fc800078e0207 */
[----:B------:R-:W-:-:S05]  /*15a0*/  VIADD R4, R4, 0x380e0 ;  /* 0x000380e004047836 */ /* 0x000fca0000000000 */
[----:B------:R-:W-:-:S04]  /*15b0*/  PRMT R4, R3, 0x654, R4 ;  /* 0x0000065403047816 */ /* 0x000fc80000000004 */
[----:B------:R0:W-:Y:S03]  /*15c0*/  SYNCS.ARRIVE.TRANS64.RED.A1T0 RZ, [R4+URZ], RZ ;  /* 0x000000ff04ff79a7 */ /* 0x0001e6000810043f */
.L_x_27:
[----:B------:R-:W-:Y:S05]  /*15d0*/  BSYNC B0 ;  /* 0x0000000000007941 */ /* 0x000fea0003800000 */
.L_x_26:
[----:B------:R-:W-:Y:S05]  /*15e0*/  @P1 BRA `(.L_x_24) ;  /* 0x0000000000041947 */ /* 0x000fea0003800000 */
[----:B------:R-:W-:Y:S01]  /*15f0*/  BPT.TRAP 0x1 ;  /* 0x000000040000795c */ /* 0x000fe20000300000 */
.L_x_24:
[----:B------:R-:W0:Y:S01]  /*1600*/  S2R R3, SR_TID.X ;  /* 0x0000000000037919 */ /* 0x000e220000002100 */
[----:B------:R-:W-:Y:S01]  /*1610*/  ULDC.64 UR4, c[0x0][0x280] ;  /* 0x0000a00000047ab9 */ /* 0x000fe20000000a00 */
[----:B------:R-:W1:Y:S01]  /*1620*/  S2R R9, SR_CTAID.Y ;  /* 0x0000000000097919 */ /* 0x000e620000002600 */
[----:B------:R-:W4:Y:S01]  /*1630*/  S2R R11, SR_CTAID.X ;  /* 0x00000000000b7919 */ /* 0x000f220000002500 */
[----:B0-----:R-:W-:-:S04]  /*1640*/  SHF.R.S32.HI R4, RZ, 0x1f, R3 ;  /* 0x0000001fff047819 */ /* 0x001fc80000011403 */
[----:B------:R-:W-:Y:S01]  /*1650*/  LEA.HI R4, R4, R3, RZ, 0x7 ;  /* 0x0000000304047211 */ /* 0x000fe200078f38ff */
[----:B-1----:R-:W-:-:S03]  /*1660*/  IMAD.SHL.U32 R9, R9, 0x40, RZ ;  /* 0x0000004009097824 */ /* 0x002fc600078e00ff */
[----:B------:R-:W-:Y:S02]  /*1670*/  LOP3.LUT R4, R4, 0xffffff80, RZ, 0xc0, !PT ;  /* 0xffffff8004047812 */ /* 0x000fe400078ec0ff */
[----:B------:R-:W-:-:S03]  /*1680*/  ISETP.GE.AND P0, PT, R9, UR5, PT ;  /* 0x0000000509007c0c */ /* 0x000fc6000bf06270 */
[----:B------:R-:W-:Y:S02]  /*1690*/  IMAD.IADD R12, R3, 0x1, -R4 ;  /* 0x00000001030c7824 */ /* 0x000fe400078e0a04 */
[----:B----4-:R-:W-:-:S03]  /*16a0*/  IMAD.SHL.U32 R3, R11, 0x40, RZ ;  /* 0x000000400b037824 */ /* 0x010fc600078e00ff */
[----:B------:R-:W-:Y:S02]  /*16b0*/  SHF.R.S32.HI R15, RZ, 0x1f, R12 ;  /* 0x0000001fff0f7819 */ /* 0x000fe4000001140c */
[----:B------:R-:W-:Y:S02]  /*16c0*/  ISETP.GE.OR P0, PT, R3, UR4, P0 ;  /* 0x0000000403007c0c */ /* 0x000fe40008706670 */
[----:B------:R-:W-:-:S04]  /*16d0*/  LEA.HI R4, R15, R12, RZ, 0x2 ;  /* 0x0000000c0f047211 */ /* 0x000fc800078f10ff */
[--C-:B------:R-:W-:Y:S02]  /*16e0*/  SHF.R.S32.HI R8, RZ, 0x2, R4.reuse ;  /* 0x00000002ff087819 */ /* 0x100fe40000011404 */
[----:B------:R-:W-:-:S04]  /*16f0*/  SHF.R.S32.HI R5, RZ, 0x1f, R4 ;  /* 0x0000001fff057819 */ /* 0x000fc80000011404 */
[----:B------:R-:W-:-:S04]  /*1700*/  LEA.HI R5, R5, R8, RZ, 0x3 ;  /* 0x0000000805057211 */ /* 0x000fc800078f18ff */
[----:B------:R-:W-:Y:S01]  /*1710*/  LOP3.LUT R13, R5, 0xfffffff8, RZ, 0xc0, !PT ;  /* 0xfffffff8050d7812 */ /* 0x000fe200078ec0ff */
[----:B------:R-:W-:Y:S06]  /*1720*/  @P0 EXIT ;  /* 0x000000000000094d */ /* 0x000fec0003800000 */
[----:B------:R-:W0:Y:S01]  /*1730*/  LDC.64 R6, c[0x0][0x5d0] ;  /* 0x00017400ff067b82 */ /* 0x000e220000000a00 */
[----:B------:R-:W-:Y:S01]  /*1740*/  LOP3.LUT R5, R4, 0x7ffffffc, RZ, 0xc0, !PT ;  /* 0x7ffffffc04057812 */ /* 0x000fe200078ec0ff */
[----:B------:R-:W-:Y:S01]  /*1750*/  IMAD.IADD R4, R8, 0x1, -R13 ;  /* 0x0000000108047824 */ /* 0x000fe200078e0a0d */
[----:B------:R-:W-:Y:S02]  /*1760*/  LEA.HI R10, R15, R12, RZ, 0x5 ;  /* 0x0000000c0f0a7211 */ /* 0x000fe400078f28ff */
[----:B---3-5:R-:W-:Y:S01]  /*1770*/  FSETP.NEU.AND P1, PT, R2, RZ, PT ;  /* 0x000000ff0200720b */ /* 0x028fe20003f2d000 */
[----:B------:R-:W-:Y:S01]  /*1780*/  IMAD.IADD R8, R12, 0x1, -R5 ;  /* 0x000000010c087824 */ /* 0x000fe200078e0a05 */
[----:B------:R-:W-:Y:S02]  /*1790*/  SHF.R.S32.HI R5, RZ, 0x1f, R4 ;  /* 0x0000001fff057819 */ /* 0x000fe40000011404 */
[----:B------:R-:W-:Y:S01]  /*17a0*/  SHF.R.S32.HI R13, RZ, 0x5, R10 ;  /* 0x00000005ff0d7819 */ /* 0x000fe2000001140a */
[----:B------:R-:W-:-:S02]  /*17b0*/  IMAD.SHL.U32 R12, R8, 0x2, RZ ;  /* 0x00000002080c7824 */ /* 0x000fc400078e00ff */
[----:B------:R-:W-:-:S03]  /*17c0*/  IMAD.WIDE R10, R11, 0x40, R4 ;  /* 0x000000400b0a7825 */ /* 0x000fc600078e0204 */
[----:B------:R-:W-:Y:S01]  /*17d0*/  SHF.R.S32.HI R14, RZ, 0x1f, R12 ;  /* 0x0000001fff0e7819 */ /* 0x000fe2000001140c */
[----:B------:R-:W-:Y:S01]  /*17e0*/  IMAD R5, R13, -0x10, -R3 ;  /* 0xfffffff00d057824 */ /* 0x000fe200078e0a03 */
[----:B------:R-:W-:Y:S01]  /*17f0*/  IADD3 R8, P0, R9, R12, RZ ;  /* 0x0000000c09087210 */ /* 0x000fe20007f1e0ff */
[----:B------:R-:W-:Y:S01]  /*1800*/  IMAD.WIDE R10, R13, 0x10, R10 ;  /* 0x000000100d0a7825 */ /* 0x000fe200078e020a */
[----:B------:R-:W-:Y:S02]  /*1810*/  IADD3 R3, -R12, UR5, -R9 ;  /* 0x000000050c037c10 */ /* 0x000fe4000fffe909 */
[----:B------:R-:W-:Y:S02]  /*1820*/  LEA.HI.X.SX32 R9, R9, R14, 0x1, P0 ;  /* 0x0000000e09097211 */ /* 0x000fe400000f0eff */
[----:B------:R-:W-:Y:S01]  /*1830*/  IADD3 R4, R5, UR4, -R4 ;  /* 0x0000000405047c10 */ /* 0x000fe2000fffe804 */
[-C--:B0-----:R-:W-:Y:S01]  /*1840*/  IMAD R5, R11, R6.reuse, RZ ;  /* 0x000000060b057224 */ /* 0x081fe200078e02ff */
[----:B------:R-:W-:Y:S01]  /*1850*/  ISETP.GT.AND P0, PT, R3, RZ, PT ;  /* 0x000000ff0300720c */ /* 0x000fe20003f04270 */
[----:B------:R-:W-:Y:S01]  /*1860*/  IMAD.WIDE.U32 R12, R10, R6, R8 ;  /* 0x000000060a0c7225 */ /* 0x000fe200078e0008 */
[----:B------:R-:W-:-:S02]  /*1870*/  SHF.L.U64.HI R16, R6, 0x3, R7 ;  /* 0x0000000306107819 */ /* 0x000fc40000010207 */
[----:B------:R-:W-:Y:S01]  /*1880*/  ISETP.GT.AND P2, PT, R4, RZ, P0 ;  /* 0x000000ff0400720c */ /* 0x000fe20000744270 */
[----:B------:R-:W-:Y:S02]  /*1890*/  IMAD R5, R10, R7, R5 ;  /* 0x000000070a057224 */ /* 0x000fe400078e0205 */
[----:B------:R-:W-:Y:S02]  /*18a0*/  IMAD.SHL.U32 R17, R6, 0x8, RZ ;  /* 0x0000000806117824 */ /* 0x000fe400078e00ff */
[----:B------:R-:W-:Y:S01]  /*18b0*/  IMAD.IADD R19, R13, 0x1, R5 ;  /* 0x000000010d137824 */ /* 0x000fe200078e0205 */
[----:B------:R-:W-:Y:S07]  /*18c0*/  @!P1 BRA `(.L_x_28) ;  /* 0x00000018001c9947 */ /* 0x000fee0003800000 */
[----:B------:R-:W-:Y:S01]  /*18d0*/  ULDC.64 UR6, c[0x0][0x5b0] ;  /* 0x00016c0000067ab9 */ /* 0x000fe20000000a00 */
[----:B------:R-:W-:Y:S01]  /*18e0*/  ULDC.64 UR8, c[0x0][0x5a8] ;  /* 0x00016a0000087ab9 */ /* 0x000fe20000000a00 */
[----:B------:R-:W-:Y:S01]  /*18f0*/  IMAD R5, R11, UR6, RZ ;  /* 0x000000060b057c24 */ /* 0x000fe2000f8e02ff */
[----:B------:R-:W-:Y:S01]  /*1900*/  ULDC.64 UR4, c[0x0][0x5c8] ;  /* 0x0001720000047ab9 */ /* 0x000fe20000000a00 */
[----:B------:R-:W-:-:S04]  /*1910*/  IMAD.WIDE.U32 R14, R10, UR6, R8 ;  /* 0x000000060a0e7c25 */ /* 0x000fc8000f8e0008 */
[----:B------:R-:W-:Y:S01]  /*1920*/  IMAD R5, R10, UR7, R5 ;  /* 0x000000070a057c24 */ /* 0x000fe2000f8e0205 */
[----:B------:R-:W-:-:S03]  /*1930*/  LEA R6, P1, R14, UR8, 0x1 ;  /* 0x000000080e067c11 */ /* 0x000fc6000f8208ff */
[----:B------:R-:W-:-:S05]  /*1940*/  IMAD.IADD R7, R15, 0x1, R5 ;  /* 0x000000010f077824 */ /* 0x000fca00078e0205 */
[----:B------:R-:W-:-:S05]  /*1950*/  LEA.HI.X R7, R14, UR9, R7, 0x1, P1 ;  /* 0x000000090e077c11 */ /* 0x000fca00088f0c07 */
[----:B------:R-:W3:Y:S01]  /*1960*/  @P2 LDG.E.LTC128B.U16 R13, desc[UR12][R6.64] ;  /* 0x0000000c060d2981 */ /* 0x000ee2000c1e1520 */
[----:B------:R-:W-:Y:S01]  /*1970*/  LEA R14, P4, R12, UR4, 0x1 ;  /* 0x000000040c0e7c11 */ /* 0x000fe2000f8808ff */
[----:B------:R-:W-:Y:S01]  /*1980*/  BSSY B0, `(.L_x_29) ;  /* 0x000000d000007945 */ /* 0x000fe20003800000 */
[----:B------:R-:W-:-:S04]  /*1990*/  ISETP.GT.AND P1, PT, R3, 0x1, PT ;  /* 0x000000010300780c */ /* 0x000fc80003f24270 */
[----:B------:R-:W-:Y:S01]  /*19a0*/  ISETP.GT.AND P3, PT, R4, RZ, P1 ;  /* 0x000000ff0400720c */ /* 0x000fe20000f64270 */
[----:B---3--:R-:W-:-:S04]  /*19b0*/  IMAD.U32 R15, R13, 0x10000, RZ ;  /* 0x000100000d0f7824 */ /* 0x008fc800078e00ff */
[----:B------:R-:W-:-:S04]  /*19c0*/  FMUL R15, R15, R2 ;  /* 0x000000020f0f7220 */ /* 0x000fc80000400000 */
[----:B--2---:R-:W-:-:S05]  /*19d0*/  FFMA R15, R24, R0, R15 ;  /* 0x00000000180f7223 */ /* 0x004fca000000000f */
[----:B------:R-:W-:Y:S02]  /*19e0*/  F2FP.BF16.F32.PACK_AB R18, RZ, R15 ;  /* 0x0000000fff12723e */ /* 0x000fe400000010ff */
[----:B------:R-:W-:Y:S02]  /*19f0*/  LEA.HI.X R15, R12, UR5, R19, 0x1, P4 ;  /* 0x000000050c0f7c11 */ /* 0x000fe4000a0f0c13 */
[----:B------:R-:W-:Y:S02]  /*1a00*/  PRMT R12, R18, 0x7610, R12 ;  /* 0x00007610120c7816 */ /* 0x000fe4000000000c */
[----:B------:R-:W-:-:S03]  /*1a10*/  PRMT R18, R13, 0x7610, R18 ;  /* 0x000076100d127816 */ /* 0x000fc60000000012 */
[----:B------:R0:W-:Y:S01]  /*1a20*/  @P2 STG.E.U16 desc[UR12][R14.64], R12 ;  /* 0x0000000c0e002986 */ /* 0x0001e2000c10150c */
[----:B------:R-:W-:Y:S05]  /*1a30*/  @!P3 BRA `(.L_x_30) ;  /* 0x000000000004b947 */ /* 0x000fea0003800000 */
[----:B------:R1:W5:Y:S02]  /*1a40*/  LDG.E.LTC128B.U16 R18, desc[UR12][R6.64+0x2] ;  /* 0x0000020c06127981 */ /* 0x000364000c1e1520 */
.L_x_30:
[----:B------:R-:W-:Y:S05]  /*1a50*/  BSYNC B0 ;  /* 0x0000000000007941 */ /* 0x000fea0003800000 */
.L_x_29:
[----:B------:R-:W-:Y:S01]  /*1a60*/  USHF.L.U32 UR5, UR6, 0x3, URZ ;  /* 0x0000000306057899 */ /* 0x000fe2000800063f */
[----:B-----5:R-:W-:Y:S01]  /*1a70*/  IMAD.U32 R11, R18, 0x10000, RZ ;  /* 0x00010000120b7824 */ /* 0x020fe200078e00ff */
[----:B------:R-:W-:Y:S01]  /*1a80*/  USHF.L.U64.HI UR4, UR6, 0x3, UR7 ;  /* 0x0000000306047899 */ /* 0x000fe20008010207 */
[----:B------:R-:W-:Y:S02]  /*1a90*/  ISETP.GT.AND P0, PT, R4, 0x8, P0 ;  /* 0x000000080400780c */ /* 0x000fe40000704270 */
[----:B------:R-:W-:Y:S01]  /*1aa0*/  FMUL R20, R11, R2 ;  /* 0x000000020b147220 */ /* 0x000fe20000400000 */
[----:B0-----:R-:W-:Y:S02]  /*1ab0*/  IMAD.U32 R12, RZ, RZ, UR5 ;  /* 0x00000005ff0c7e24 */ /* 0x001fe4000f8e00ff */
[----:B------:R-:W-:Y:S02]  /*1ac0*/  IMAD.U32 R13, RZ, RZ, UR4 ;  /* 0x00000004ff0d7e24 */ /* 0x000fe4000f8e00ff */
[----:B------:R-:W-:Y:S01]  /*1ad0*/  FFMA R20, R25, R0, R20 ;  /* 0x0000000019147223 */ /* 0x000fe20000000014 */
[----:B------:R-:W-:-:S04]  /*1ae0*/  IMAD.WIDE.U32 R12, R10, UR6, R12 ;  /* 0x000000060a0c7c25 */ /* 0x000fc8000f8e000c */
[----:B------:R-:W-:Y:S02]  /*1af0*/  F2FP.BF16.F32.PACK_AB R20, RZ, R20 ;  /* 0x00000014ff14723e */ /* 0x000fe400000010ff */
[----:B------:R-:W-:Y:S01]  /*1b00*/  IADD3 R10, P2, R8, R12, RZ ;  /* 0x0000000c080a7210 */ /* 0x000fe20007f5e0ff */
[----:B------:R-:W-:-:S03]  /*1b10*/  @P3 IMAD.MOV.U32 R12, RZ, RZ, R14 ;  /* 0x000000ffff0c3224 */ /* 0x000fc600078e000e */
[----:B------:R-:W-:Y:S01]  /*1b20*/  IADD3.X R5, R9, R5, R13, P2, !PT ;  /* 0x0000000509057210 */ /* 0x000fe200017fe40d */
[----:B------:R-:W-:Y:S01]  /*1b30*/  @P3 IMAD.MOV.U32 R13, RZ, RZ, R15 ;  /* 0x000000ffff0d3224 */ /* 0x000fe200078e000f */
[----:B------:R-:W-:-:S04]  /*1b40*/  LEA R8, P2, R10, UR8, 0x1 ;  /* 0x000000080a087c11 */ /* 0x000fc8000f8408ff */
[----:B------:R-:W-:Y:S01]  /*1b50*/  LEA.HI.X R9, R10, UR9, R5, 0x1, P2 ;  /* 0x000000090a097c11 */ /* 0x000fe200090f0c05 */
[----:B------:R0:W-:Y:S04]  /*1b60*/  @P3 STG.E.U16 desc[UR12][R12.64+0x2], R20 ;  /* 0x000002140c003986 */ /* 0x0001e8000c10150c */
[----:B------:R-:W2:Y:S01]  /*1b70*/  @P0 LDG.E.LTC128B.U16 R18, desc[UR12][R8.64] ;  /* 0x0000000c08120981 */ /* 0x000ea2000c1e1520 */
[C---:B------:R-:W-:Y:S01]  /*1b80*/  SHF.L.U64.HI R11, R17.reuse, 0x1, R16 ;  /* 0x00000001110b7819 */ /* 0x040fe20000010210 */
[----:B------:R-:W-:Y:S01]  /*1b90*/  BSSY B0, `(.L_x_31) ;  /* 0x000000b000007945 */ /* 0x000fe20003800000 */
[----:B------:R-:W-:Y:S02]  /*1ba0*/  LEA R10, P2, R17, R14, 0x1 ;  /* 0x0000000e110a7211 */ /* 0x000fe400078408ff */
[----:B------:R-:W-:-:S03]  /*1bb0*/  ISETP.GT.AND P1, PT, R4, 0x8, P1 ;  /* 0x000000080400780c */ /* 0x000fc60000f24270 */
[----:B------:R-:W-:Y:S02]  /*1bc0*/  IMAD.X R11, R11, 0x1, R15, P2 ;  /* 0x000000010b0b7824 */ /* 0x000fe400010e060f */
[----:B--2---:R-:W-:-:S04]  /*1bd0*/  IMAD.U32 R5, R18, 0x10000, RZ ;  /* 0x0001000012057824 */ /* 0x004fc800078e00ff */
[----:B------:R-:W-:-:S04]  /*1be0*/  FMUL R5, R5, R2 ;  /* 0x0000000205057220 */ /* 0x000fc80000400000 */
[----:B------:R-:W-:-:S05]  /*1bf0*/  FFMA R5, R26, R0, R5 ;  /* 0x000000001a057223 */ /* 0x000fca0000000005 */
[----:B------:R-:W-:-:S05]  /*1c00*/  F2FP.BF16.F32.PACK_AB R5, RZ, R5 ;  /* 0x00000005ff05723e */ /* 0x000fca00000010ff */
[----:B------:R0:W-:Y:S01]  /*1c10*/  @P0 STG.E.U16 desc[UR12][R10.64], R5 ;  /* 0x000000050a000986 */ /* 0x0001e2000c10150c */
[----:B------:R-:W-:Y:S05]  /*1c20*/  @!P1 BRA `(.L_x_32) ;  /* 0x0000000000049947 */ /* 0x000fea0003800000 */
[----:B------:R2:W5:Y:S02]  /*1c30*/  LDG.E.LTC128B.U16 R18, desc[UR12][R8.64+0x2] ;  /* 0x0000020c08127981 */ /* 0x000564000c1e1520 */
.L_x_32:
[----:B------:R-:W-:Y:S05]  /*1c40*/  BSYNC B0 ;  /* 0x0000000000007941 */ /* 0x000fea0003800000 */
.L_x_31:
[----:B0----5:R-:W-:Y:S01]  /*1c50*/  IMAD.U32 R5, R18, 0x10000, RZ ;  /* 0x0001000012057824 */ /* 0x021fe200078e00ff */
[----:B------:R-:W-:Y:S01]  /*1c60*/  ISETP.GT.AND P0, PT, R3, 0x8, PT ;  /* 0x000000080300780c */ /* 0x000fe20003f04270 */
[----:B------:R-:W-:Y:S02]  /*1c70*/  BSSY B0, `(.L_x_33) ;  /* 0x0000008000007945 */ /* 0x000fe40003800000 */
[----:B------:R-:W-:Y:S01]  /*1c80*/  FMUL R12, R5, R2 ;  /* 0x00000002050c7220 */ /* 0x000fe20000400000 */
[----:B------:R-:W-:-:S03]  /*1c90*/  ISETP.GT.AND P2, PT, R4, RZ, P0 ;  /* 0x000000ff0400720c */ /* 0x000fc60000744270 */
[----:B------:R-:W-:-:S05]  /*1ca0*/  FFMA R12, R27, R0, R12 ;  /* 0x000000001b0c7223 */ /* 0x000fca000000000c */
[----:B------:R-:W-:-:S05]  /*1cb0*/  F2FP.BF16.F32.PACK_AB R12, RZ, R12 ;  /* 0x0000000cff0c723e */ /* 0x000fca00000010ff */
[----:B------:R0:W-:Y:S01]  /*1cc0*/  @P1 STG.E.U16 desc[UR12][R10.64+0x2], R12 ;  /* 0x0000020c0a001986 */ /* 0x0001e2000c10150c */
[----:B------:R-:W-:Y:S05]  /*1cd0*/  @!P2 BRA `(.L_x_34) ;  /* 0x000000000004a947 */ /* 0x000fea0003800000 */
[----:B------:R3:W5:Y:S02]  /*1ce0*/  LDG.E.LTC128B.U16 R18, desc[UR12][R6.64+0x10] ;  /* 0x0000100c06127981 */ /* 0x000764000c1e1520 */
.L_x_34:
[----:B------:R-:W-:Y:S05]  /*1cf0*/  BSYNC B0 ;  /* 0x0000000000007941 */ /* 0x000fea0003800000 */
.L_x_33:
[----:B-----5:R-:W-:Y:S01]  /*1d00*/  IMAD.U32 R5, R18, 0x10000, RZ ;  /* 0x0001000012057824 */ /* 0x020fe200078e00ff */
[----:B------:R-:W-:Y:S01]  /*1d10*/  ISETP.GT.AND P1, PT, R3, 0x9, PT ;  /* 0x000000090300780c */ /* 0x000fe20003f24270 */
[----:B0-----:R-:W-:Y:S01]  /*1d20*/  @P2 IMAD.MOV.U32 R12, RZ, RZ, R14 ;  /* 0x000000ffff0c2224 */ /* 0x001fe200078e000e */
[----:B------:R-:W-:Y:S01]  /*1d30*/  BSSY B0, `(.L_x_35) ;  /* 0x0000009000007945 */ /* 0x000fe20003800000 */
[----:B------:R-:W-:Y:S01]  /*1d40*/  FMUL R5, R5, R2 ;  /* 0x0000000205057220 */ /* 0x000fe20000400000 */
[----:B------:R-:W-:Y:S01]  /*1d50*/  @P2 IMAD.MOV.U32 R13, RZ, RZ, R15 ;  /* 0x000000ffff0d2224 */ /* 0x000fe200078e000f */
[----:B------:R-:W-:Y:S02]  /*1d60*/  ISETP.GT.AND P3, PT, R4, RZ, P1 ;  /* 0x000000ff0400720c */ /* 0x000fe40000f64270 */
[----:B------:R-:W-:-:S05]  /*1d70*/  FFMA R5, R28, R0, R5 ;  /* 0x000000001c057223 */ /* 0x000fca0000000005 */
[----:B------:R-:W-:-:S05]  /*1d80*/  F2FP.BF16.F32.PACK_AB R5, RZ, R5 ;  /* 0x00000005ff05723e */ /* 0x000fca00000010ff */
[----:B------:R0:W-:Y:S01]  /*1d90*/  @P2 STG.E.U16 desc[UR12][R12.64+0x10], R5 ;  /* 0x000010050c002986 */ /* 0x0001e2000c10150c */
[----:B------:R-:W-:Y:S05]  /*1da0*/  @!P3 BRA `(.L_x_36) ;  /* 0x000000000004b947 */ /* 0x000fea0003800000 */
[----:B------:R4:W5:Y:S02]  /*1db0*/  LDG.E.LTC128B.U16 R18, desc[UR12][R6.64+0x12] ;  /* 0x0000120c06127981 */ /* 0x000964000c1e1520 */
.L_x_36:
[----:B------:R-:W-:Y:S05]  /*1dc0*/  BSYNC B0 ;  /* 0x0000000000007941 */ /* 0x000fea0003800000 */
.L_x_35:
[----:B0----5:R-:W-:Y:S01]  /*1dd0*/  IMAD.U32 R5, R18, 0x10000, RZ ;  /* 0x0001000012057824 */ /* 0x021fe200078e00ff */
[----:B------:R-:W-:Y:S01]  /*1de0*/  ISETP.GT.AND P0, PT, R4, 0x8, P0 ;  /* 0x000000080400780c */ /* 0x000fe20000704270 */
[----:B------:R-:W-:Y:S01]  /*1df0*/  @P3 IMAD.MOV.U32 R13, RZ, RZ, R15 ;  /* 0x000000ffff0d3224 */ /* 0x000fe200078e000f */
[----:B------:R-:W-:Y:S01]  /*1e00*/  BSSY B0, `(.L_x_37) ;  /* 0x0000009000007945 */ /* 0x000fe20003800000 */
[----:B------:R-:W-:-:S04]  /*1e10*/  FMUL R12, R5, R2 ;  /* 0x00000002050c7220 */ /* 0x000fc80000400000 */
[----:B------:R-:W-:-:S05]  /*1e20*/  FFMA R12, R29, R0, R12 ;  /* 0x000000001d0c7223 */ /* 0x000fca000000000c */
[----:B------:R-:W-:-:S04]  /*1e30*/  F2FP.BF16.F32.PACK_AB R12, RZ, R12 ;  /* 0x0000000cff0c723e */ /* 0x000fc800000010ff */
[----:B------:R-:W-:Y:S01]  /*1e40*/  PRMT R5, R12, 0x7610, R5 ;  /* 0x000076100c057816 */ /* 0x000fe20000000005 */
[----:B------:R-:W-:-:S05]  /*1e50*/  @P3 IMAD.MOV.U32 R12, RZ, RZ, R14 ;  /* 0x000000ffff0c3224 */ /* 0x000fca00078e000e */
[----:B------:R0:W-:Y:S01]  /*1e60*/  @P3 STG.E.U16 desc[UR12][R12.64+0x12], R5 ;  /* 0x000012050c003986 */ /* 0x0001e2000c10150c */
[----:B------:R-:W-:Y:S05]  /*1e70*/  @!P0 BRA `(.L_x_38) ;  /* 0x0000000000048947 */ /* 0x000fea0003800000 */
[----:B------:R0:W5:Y:S02]  /*1e80*/  LDG.E.LTC128B.U16 R18, desc[UR12][R8.64+0x10] ;  /* 0x0000100c08127981 */ /* 0x000164000c1e1520 */
.L_x_38:
[----:B------:R-:W-:Y:S05]  /*1e90*/  BSYNC B0 ;  /* 0x0000000000007941 */ /* 0x000fea0003800000 */
.L_x_37:
[----:B0----5:R-:W-:Y:S01]  /*1ea0*/  IMAD.U32 R5, R18, 0x10000, RZ ;  /* 0x0001000012057824 */ /* 0x021fe200078e00ff */
[----:B------:R-:W-:Y:S01]  /*1eb0*/  ISETP.GT.AND P1, PT, R4, 0x8, P1 ;  /* 0x000000080400780c */ /* 0x000fe20000f24270 */
[----:B------:R-:W-:Y:S02]  /*1ec0*/  BSSY B0, `(.L_x_39) ;  /* 0x0000007000007945 */ /* 0x000fe40003800000 */
[----:B------:R-:W-:-:S04]  /*1ed0*/  FMUL R5, R5, R2 ;  /* 0x0000000205057220 */ /* 0x000fc80000400000 */
[----:B------:R-:W-:-:S05]  /*1ee0*/  FFMA R5, R30, R0, R5 ;  /* 0x000000001e057223 */ /* 0x000fca0000000005 */
[----:B------:R-:W-:-:S05]  /*1ef0*/  F2FP.BF16.F32.PACK_AB R5, RZ, R5 ;  /* 0x00000005ff05723e */ /* 0x000fca00000010ff */
[----:B------:R0:W-:Y:S01]  /*1f00*/  @P0 STG.E.U16 desc[UR12][R10.64+0x10], R5 ;  /* 0x000010050a000986 */ /* 0x0001e2000c10150c */
[----:B------:R-:W-:Y:S05]  /*1f10*/  @!P1 BRA `(.L_x_40) ;  /* 0x0000000000049947 */ /* 0x000fea0003800000 */
[----:B------:R0:W5:Y:S02]  /*1f20*/  LDG.E.LTC128B.U16 R18, desc[UR12][R8.64+0x12] ;  /* 0x0000120c08127981 */ /* 0x000164000c1e1520 */
.L_x_40:
[----:B------:R-:W-:Y:S05]  /*1f30*/  BSYNC B0 ;  /* 0x0000000000007941 */ /* 0x000fea0003800000 */
.L_x_39:
        /* <DEDUP_REMOVED lines=10> */
.L_x_42:
[----:B------:R-:W-:Y:S05]  /*1fe0*/  BSYNC B0 ;  /* 0x0000000000007941 */ /* 0x000fea0003800000 */
.L_x_41:
        /* <DEDUP_REMOVED lines=12> */
.L_x_44:
[----:B------:R-:W-:Y:S05]  /*20b0*/  BSYNC B0 ;  /* 0x0000000000007941 */ /* 0x000fea0003800000 */
.L_x_43:
        /* <DEDUP_REMOVED lines=12> */
.L_x_46:
[----:B------:R-:W-:Y:S05]  /*2180*/  BSYNC B0 ;  /* 0x0000000000007941 */ /* 0x000fea0003800000 */
.L_x_45:
        /* <DEDUP_REMOVED lines=9> */
.L_x_48:
[----:B------:R-:W-:Y:S05]  /*2220*/  BSYNC B0 ;  /* 0x0000000000007941 */ /* 0x000fea0003800000 */
.L_x_47:
        /* <DEDUP_REMOVED lines=10> */
.L_x_50:
[----:B------:R-:W-:Y:S05]  /*22d0*/  BSYNC B0 ;  /* 0x0000000000007941 */ /* 0x000fea0003800000 */
.L_x_49:
        /* <DEDUP_REMOVED lines=12> */
.L_x_52:
[----:B------:R-:W-:Y:S05]  /*23a0*/  BSYNC B0 ;  /* 0x0000000000007941 */ /* 0x000fea0003800000 */
.L_x_51:
        /* <DEDUP_REMOVED lines=12> */
.L_x_54:
[----:B------:R-:W-:Y:S05]  /*2470*/  BSYNC B0 ;  /* 0x0000000000007941 */ /* 0x000fea0003800000 */
.L_x_53:
        /* <DEDUP_REMOVED lines=9> */
.L_x_56:
[----:B------:R-:W-:Y:S05]  /*2510*/  BSYNC B0 ;  /* 0x0000000000007941 */ /* 0x000fea0003800000 */
.L_x_55:
        /* <DEDUP_REMOVED lines=10> */
.L_x_58:
[----:B------:R-:W-:Y:S05]  /*25c0*/  BSYNC B0 ;  /* 0x0000000000007941 */ /* 0x000fea0003800000 */
.L_x_57:
        /* <DEDUP_REMOVED lines=12> */
.L_x_60:
[----:B------:R-:W-:Y:S05]  /*2690*/  BSYNC B0 ;  /* 0x0000000000007941 */ /* 0x000fea0003800000 */
.L_x_59:
        /* <DEDUP_REMOVED lines=12> */
.L_x_62:
[----:B------:R-:W-:Y:S05]  /*2760*/  BSYNC B0 ;  /* 0x0000000000007941 */ /* 0x000fea0003800000 */
.L_x_61:
        /* <DEDUP_REMOVED lines=9> */
.L_x_64:
[----:B------:R-:W-:Y:S05]  /*2800*/  BSYNC B0 ;  /* 0x0000000000007941 */ /* 0x000fea0003800000 */
.L_x_63:
        /* <DEDUP_REMOVED lines=10> */
.L_x_66:
[----:B------:R-:W-:Y:S05]  /*28b0*/  BSYNC B0 ;  /* 0x0000000000007941 */ /* 0x000fea0003800000 */
.L_x_65:
        /* <DEDUP_REMOVED lines=12> */
.L_x_68:
[----:B------:R-:W-:Y:S05]  /*2980*/  BSYNC B0 ;  /* 0x0000000000007941 */ /* 0x000fea0003800000 */
.L_x_67:
        /* <DEDUP_REMOVED lines=12> */
.L_x_70:
[----:B------:R-:W-:Y:S05]  /*2a50*/  BSYNC B0 ;  /* 0x0000000000007941 */ /* 0x000fea0003800000 */
.L_x_69:
        /* <DEDUP_REMOVED lines=9> */
.L_x_72:
[----:B------:R-:W-:Y:S05]  /*2af0*/  BSYNC B0 ;  /* 0x0000000000007941 */ /* 0x000fea0003800000 */
.L_x_71:
        /* <DEDUP_REMOVED lines=10> */
.L_x_74:
[----:B------:R-:W-:Y:S05]  /*2ba0*/  BSYNC B0 ;  /* 0x0000000000007941 */ /* 0x000fea0003800000 */
.L_x_73:
        /* <DEDUP_REMOVED lines=12> */
.L_x_76:
[----:B------:R-:W-:Y:S05]  /*2c70*/  BSYNC B0 ;  /* 0x0000000000007941 */ /* 0x000fea0003800000 */
.L_x_75:
        /* <DEDUP_REMOVED lines=12> */
.L_x_78:
[----:B------:R-:W-:Y:S05]  /*2d40*/  BSYNC B0 ;  /* 0x0000000000007941 */ /* 0x000fea0003800000 */
.L_x_77:
        /* <DEDUP_REMOVED lines=9> */
.L_x_80:
[----:B------:R-:W-:Y:S05]  /*2de0*/  BSYNC B0 ;  /* 0x0000000000007941 */ /* 0x000fea0003800000 */
.L_x_79:
        /* <DEDUP_REMOVED lines=10> */
.L_x_82:
[----:B------:R-:W-:Y:S05]  /*2e90*/  BSYNC B0 ;  /* 0x0000000000007941 */ /* 0x000fea0003800000 */
.L_x_81:
        /* <DEDUP_REMOVED lines=12> */
.L_x_84:
[----:B------:R-:W-:Y:S05]  /*2f60*/  BSYNC B0 ;  /* 0x0000000000007941 */ /* 0x000fea0003800000 */
.L_x_83:
[----:B-----5:R-:W-:Y:S01]  /*2f70*/  IMAD.U32 R3, R18, 0x10000, RZ ;  /* 0x0001000012037824 */ /* 0x020fe200078e00ff */
[----:B------:R-:W-:Y:S01]  /*2f80*/  ISETP.GT.AND P0, PT, R4, 0x8, P0 ;  /* 0x000000080400780c */ /* 0x000fe20000704270 */
[----:B------:R-:W-:Y:S02]  /*2f90*/  BSSY B0, `(.L_x_85) ;  /* 0x0000007000007945 */ /* 0x000fe40003800000 */
[----:B01-34-:R-:W-:-:S04]  /*2fa0*/  FMUL R6, R3, R2 ;  /* 0x0000000203067220 */ /* 0x01bfc80000400000 */
[----:B------:R-:W-:-:S05]  /*2fb0*/  FFMA R6, R53, R0, R6 ;  /* 0x0000000035067223 */ /* 0x000fca0000000006 */
[----:B------:R-:W-:-:S05]  /*2fc0*/  F2FP.BF16.F32.PACK_AB R6, RZ, R6 ;  /* 0x00000006ff06723e */ /* 0x000fca00000010ff */
[----:B------:R0:W-:Y:S01]  /*2fd0*/  @P3 STG.E.U16 desc[UR12][R14.64+0x72], R6 ;  /* 0x000072060e003986 */ /* 0x0001e2000c10150c */
[----:B------:R-:W-:Y:S05]  /*2fe0*/  @!P0 BRA `(.L_x_86) ;  /* 0x0000000000048947 */ /* 0x000fea0003800000 */
[----:B------:R1:W5:Y:S02]  /*2ff0*/  LDG.E.LTC128B.U16 R18, desc[UR12][R8.64+0x70] ;  /* 0x0000700c08127981 */ /* 0x000364000c1e1520 */
.L_x_86:
[----:B------:R-:W-:Y:S05]  /*3000*/  BSYNC B0 ;  /* 0x0000000000007941 */ /* 0x000fea0003800000 */
.L_x_85:
[----:B-----5:R-:W-:Y:S01]  /*3010*/  IMAD.U32 R3, R18, 0x10000, RZ ;  /* 0x0001000012037824 */ /* 0x020fe200078e00ff */
[----:B------:R-:W-:Y:S01]  /*3020*/  ISETP.GT.AND P1, PT, R4, 0x8, P1 ;  /* 0x000000080400780c */ /* 0x000fe20000f24270 */
[----:B------:R-:W-:Y:S01]  /*3030*/  @P0 IMAD.MOV.U32 R4, RZ, RZ, R10 ;  /* 0x000000ffff040224 */ /* 0x000fe200078e000a */
[----:B------:R-:W-:Y:S01]  /*3040*/  BSSY B0, `(.L_x_87) ;  /* 0x0000008000007945 */ /* 0x000fe20003800000 */
[----:B------:R-:W-:Y:S01]  /*3050*/  FMUL R3, R3, R2 ;  /* 0x0000000203037220 */ /* 0x000fe20000400000 */
[----:B------:R-:W-:-:S03]  /*3060*/  @P0 IMAD.MOV.U32 R5, RZ, RZ, R11 ;  /* 0x000000ffff050224 */ /* 0x000fc600078e000b */
[----:B------:R-:W-:-:S05]  /*3070*/  FFMA R3, R54, R0, R3 ;  /* 0x0000000036037223 */ /* 0x000fca0000000003 */
[----:B------:R-:W-:-:S05]  /*3080*/  F2FP.BF16.F32.PACK_AB R3, RZ, R3 ;  /* 0x00000003ff03723e */ /* 0x000fca00000010ff */
[----:B------:R3:W-:Y:S01]  /*3090*/  @P0 STG.E.U16 desc[UR12][R4.64+0x70], R3 ;  /* 0x0000700304000986 */ /* 0x0007e2000c10150c */
[----:B------:R-:W-:Y:S05]  /*30a0*/  @!P1 BRA `(.L_x_88) ;  /* 0x0000000000049947 */ /* 0x000fea0003800000 */
[----:B------:R4:W5:Y:S02]  /*30b0*/  LDG.E.LTC128B.U16 R18, desc[UR12][R8.64+0x72] ;  /* 0x0000720c08127981 */ /* 0x000964000c1e1520 */
.L_x_88:
[----:B------:R-:W-:Y:S05]  /*30c0*/  BSYNC B0 ;  /* 0x0000000000007941 */ /* 0x000fea0003800000 */
.L_x_87:
[----:B---3-5:R-:W-:-:S04]  /*30d0*/  IMAD.U32 R3, R18, 0x10000, RZ ;  /* 0x0001000012037824 */ /* 0x028fc800078e00ff */
[----:B------:R-:W-:-:S04]  /*30e0*/  FMUL R2, R3, R2 ;  /* 0x0000000203027220 */ /* 0x000fc80000400000 */
[----:B------:R-:W-:Y:S01]  /*30f0*/  FFMA R2, R55, R0, R2 ;  /* 0x0000000037027223 */ /* 0x000fe20000000002 */
[----:B------:R-:W-:Y:S06]  /*3100*/  @!P1 EXIT ;  /* 0x000000000000994d */ /* 0x000fec0003800000 */
[----:B------:R-:W-:-:S05]  /*3110*/  F2FP.BF16.F32.PACK_AB R2, RZ, R2 ;  /* 0x00000002ff02723e */ /* 0x000fca00000010ff */
[----:B------:R-:W-:Y:S01]  /*3120*/  STG.E.U16 desc[UR12][R10.64+0x72], R2 ;  /* 0x000072020a007986 */ /* 0x000fe2000c10150c */
[----:B------:R-:W-:Y:S05]  /*3130*/  EXIT ;  /* 0x000000000000794d */ /* 0x000fea0003800000 */
.L_x_28:
[----:B------:R-:W-:Y:S01]  /*3140*/  ISETP.GT.AND P3, PT, R3, 0x1, PT ;  /* 0x000000010300780c */ /* 0x000fe20003f64270 */
[----:B------:R-:W-:Y:S01]  /*3150*/  ULDC.64 UR4, c[0x0][0x5c8] ;  /* 0x0001720000047ab9 */ /* 0x000fe20000000a00 */
[-C--:B--2---:R-:W-:Y:S01]  /*3160*/  FMUL R24, R24, R0.reuse ;  /* 0x0000000018187220 */ /* 0x084fe20000400000 */
[-C--:B------:R-:W-:Y:S01]  /*3170*/  FMUL R25, R25, R0.reuse ;  /* 0x0000000019197220 */ /* 0x080fe20000400000 */
[----:B------:R-:W-:Y:S01]  /*3180*/  ISETP.GT.AND P4, PT, R4, RZ, P3 ;  /* 0x000000ff0400720c */ /* 0x000fe20001f84270 */
[-C--:B------:R-:W-:Y:S01]  /*3190*/  FMUL R26, R26, R0.reuse ;  /* 0x000000001a1a7220 */ /* 0x080fe20000400000 */
[----:B------:R-:W-:Y:S01]  /*31a0*/  LEA R6, P1, R12, UR4, 0x1 ;  /* 0x000000040c067c11 */ /* 0x000fe2000f8208ff */
[----:B------:R-:W-:Y:S01]  /*31b0*/  FMUL R27, R27, R0 ;  /* 0x000000001b1b7220 */ /* 0x000fe20000400000 */
[----:B------:R-:W-:Y:S01]  /*31c0*/  F2FP.BF16.F32.PACK_AB R24, RZ, R24 ;  /* 0x00000018ff18723e */ /* 0x000fe200000010ff */
[-C--:B------:R-:W-:Y:S01]  /*31d0*/  FMUL R28, R28, R0.reuse ;  /* 0x000000001c1c7220 */ /* 0x080fe20000400000 */
[----:B------:R-:W-:Y:S01]  /*31e0*/  LEA.HI.X R7, R12, UR5, R19, 0x1, P1 ;  /* 0x000000050c077c11 */ /* 0x000fe200088f0c13 */
[-C--:B------:R-:W-:Y:S01]  /*31f0*/  FMUL R29, R29, R0.reuse ;  /* 0x000000001d1d7220 */ /* 0x080fe20000400000 */
[----:B------:R-:W-:Y:S01]  /*3200*/  F2FP.BF16.F32.PACK_AB R25, RZ, R25 ;  /* 0x00000019ff19723e */ /* 0x000fe200000010ff */
[-C--:B------:R-:W-:Y:S01]  /*3210*/  FMUL R30, R30, R0.reuse ;  /* 0x000000001e1e7220 */ /* 0x080fe20000400000 */
[----:B------:R-:W-:Y:S01]  /*3220*/  SHF.L.U64.HI R5, R17, 0x1, R16 ;  /* 0x0000000111057819 */ /* 0x000fe20000010210 */
[----:B------:R-:W-:Y:S01]  /*3230*/  @P2 STG.E.U16 desc[UR12][R6.64], R24 ;  /* 0x0000001806002986 */ /* 0x000fe2000c10150c */
[----:B------:R-:W-:Y:S01]  /*3240*/  ISETP.GT.AND P2, PT, R4, 0x8, P0 ;  /* 0x000000080400780c */ /* 0x000fe20000744270 */
[----:B------:R-:W-:Y:S01]  /*3250*/  FMUL R31, R31, R0 ;  /* 0x000000001f1f7220 */ /* 0x000fe20000400000 */
[----:B------:R-:W-:Y:S01]  /*3260*/  ISETP.GT.AND P1, PT, R3, 0x8, PT ;  /* 0x000000080300780c */ /* 0x000fe20003f24270 */
[----:B------:R-:W-:Y:S01]  /*3270*/  @P4 STG.E.U16 desc[UR12][R6.64+0x2], R25 ;  /* 0x0000021906004986 */ /* 0x000fe2000c10150c */
[----:B------:R-:W-:Y:S01]  /*3280*/  LEA R8, P4, R17, R6, 0x1 ;  /* 0x0000000611087211 */ /* 0x000fe200078808ff */
[-C--:B------:R-:W-:Y:S01]  /*3290*/  FMUL R32, R32, R0.reuse ;  /* 0x0000000020207220 */ /* 0x080fe20000400000 */
[C---:B------:R-:W-:Y:S01]  /*32a0*/  ISETP.GT.AND P3, PT, R4.reuse, 0x8, P3 ;  /* 0x000000080400780c */ /* 0x040fe20001f64270 */
[-C--:B------:R-:W-:Y:S01]  /*32b0*/  FMUL R33, R33, R0.reuse ;  /* 0x0000000021217220 */ /* 0x080fe20000400000 */
[----:B------:R-:W-:Y:S01]  /*32c0*/  ISETP.GT.AND P0, PT, R3, 0x9, PT ;  /* 0x000000090300780c */ /* 0x000fe20003f04270 */
[----:B------:R-:W-:Y:S01]  /*32d0*/  IMAD.X R9, R5, 0x1, R7, P4 ;  /* 0x0000000105097824 */ /* 0x000fe200020e0607 */
[----:B------:R-:W-:Y:S01]  /*32e0*/  ISETP.GT.AND P5, PT, R4, RZ, P1 ;  /* 0x000000ff0400720c */ /* 0x000fe20000fa4270 */
[-C--:B------:R-:W-:Y:S01]  /*32f0*/  FMUL R34, R34, R0.reuse ;  /* 0x0000000022227220 */ /* 0x080fe20000400000 */
[----:B------:R-:W-:Y:S01]  /*3300*/  ISETP.GT.AND P4, PT, R4, RZ, P0 ;  /* 0x000000ff0400720c */ /* 0x000fe20000784270 */
[----:B------:R-:W-:Y:S01]  /*3310*/  FMUL R35, R35, R0 ;  /* 0x0000000023237220 */ /* 0x000fe20000400000 */
[----:B------:R-:W-:Y:S01]  /*3320*/  F2FP.BF16.F32.PACK_AB R26, RZ, R26 ;  /* 0x0000001aff1a723e */ /* 0x000fe200000010ff */
[-C--:B------:R-:W-:Y:S01]  /*3330*/  FMUL R36, R36, R0.reuse ;  /* 0x0000000024247220 */ /* 0x080fe20000400000 */
[----:B------:R-:W-:Y:S01]  /*3340*/  F2FP.BF16.F32.PACK_AB R27, RZ, R27 ;  /* 0x0000001bff1b723e */ /* 0x000fe200000010ff */
[----:B------:R-:W-:Y:S01]  /*3350*/  FMUL R37, R37, R0 ;  /* 0x0000000025257220 */ /* 0x000fe20000400000 */
[----:B------:R-:W-:Y:S01]  /*3360*/  F2FP.BF16.F32.PACK_AB R28, RZ, R28 ;  /* 0x0000001cff1c723e */ /* 0x000fe200000010ff */
[----:B------:R-:W-:Y:S01]  /*3370*/  @P2 STG.E.U16 desc[UR12][R8.64], R26 ;  /* 0x0000001a08002986 */ /* 0x000fe2000c10150c */
[----:B------:R-:W-:Y:S01]  /*3380*/  F2FP.BF16.F32.PACK_AB R29, RZ, R29 ;  /* 0x0000001dff1d723e */ /* 0x000fe200000010ff */
[-C--:B------:R-:W-:Y:S01]  /*3390*/  FMUL R38, R38, R0.reuse ;  /* 0x0000000026267220 */ /* 0x080fe20000400000 */
[C---:B------:R-:W-:Y:S01]  /*33a0*/  ISETP.GT.AND P1, PT, R4.reuse, 0x8, P1 ;  /* 0x000000080400780c */ /* 0x040fe20000f24270 */
[----:B------:R-:W-:Y:S01]  /*33b0*/  @P3 STG.E.U16 desc[UR12][R8.64+0x2], R27 ;  /* 0x0000021b08003986 */ /* 0x000fe2000c10150c */
[----:B------:R-:W-:Y:S01]  /*33c0*/  ISETP.GT.AND P3, PT, R3, 0x10, PT ;  /* 0x000000100300780c */ /* 0x000fe20003f64270 */
[-C--:B------:R-:W-:Y:S01]  /*33d0*/  FMUL R39, R39, R0.reuse ;  /* 0x0000000027277220 */ /* 0x080fe20000400000 */
[----:B------:R-:W-:Y:S01]  /*33e0*/  ISETP.GT.AND P2, PT, R4, 0x8, P0 ;  /* 0x000000080400780c */ /* 0x000fe20000744270 */
[----:B------:R-:W-:Y:S01]  /*33f0*/  @P5 STG.E.U16 desc[UR12][R6.64+0x10], R28 ;  /* 0x0000101c06005986 */ /* 0x000fe2000c10150c */
[----:B------:R-:W-:Y:S01]  /*3400*/  ISETP.GT.AND P0, PT, R3, 0x11, PT ;  /* 0x000000110300780c */ /* 0x000fe20003f04270 */
[----:B------:R-:W-:Y:S01]  /*3410*/  FMUL R40, R40, R0 ;  /* 0x0000000028287220 */ /* 0x000fe20000400000 */
[----:B------:R-:W-:Y:S01]  /*3420*/  F2FP.BF16.F32.PACK_AB R30, RZ, R30 ;  /* 0x0000001eff1e723e */ /* 0x000fe200000010ff */
[----:B------:R-:W-:Y:S01]  /*3430*/  @P4 STG.E.U16 desc[UR12][R6.64+0x12], R29 ;  /* 0x0000121d06004986 */ /* 0x000fe2000c10150c */
[C---:B------:R-:W-:Y:S01]  /*3440*/  ISETP.GT.AND P4, PT, R4.reuse, RZ, P3 ;  /* 0x000000ff0400720c */ /* 0x040fe20001f84270 */
[-C--:B------:R-:W-:Y:S01]  /*3450*/  FMUL R41, R41, R0.reuse ;  /* 0x0000000029297220 */ /* 0x080fe20000400000 */
[----:B------:R-:W-:Y:S01]  /*3460*/  ISETP.GT.AND P5, PT, R4, RZ, P0 ;  /* 0x000000ff0400720c */ /* 0x000fe200007a4270 */
[----:B------:R-:W-:Y:S01]  /*3470*/  @P1 STG.E.U16 desc[UR12][R8.64+0x10], R30 ;  /* 0x0000101e08001986 */ /* 0x000fe2000c10150c */
[----:B------:R-:W-:Y:S01]  /*3480*/  F2FP.BF16.F32.PACK_AB R31, RZ, R31 ;  /* 0x0000001fff1f723e */ /* 0x000fe200000010ff */
[----:B------:R-:W-:Y:S01]  /*3490*/  FMUL R42, R42, R0 ;  /* 0x000000002a2a7220 */ /* 0x000fe20000400000 */
[----:B------:R-:W-:Y:S01]  /*34a0*/  F2FP.BF16.F32.PACK_AB R32, RZ, R32 ;  /* 0x00000020ff20723e */ /* 0x000fe200000010ff */
[-C--:B------:R-:W-:Y:S01]  /*34b0*/  FMUL R43, R43, R0.reuse ;  /* 0x000000002b2b7220 */ /* 0x080fe20000400000 */
[----:B------:R-:W-:Y:S01]  /*34c0*/  F2FP.BF16.F32.PACK_AB R33, RZ, R33 ;  /* 0x00000021ff21723e */ /* 0x000fe200000010ff */
[----:B------:R-:W-:Y:S01]  /*34d0*/  @P2 STG.E.U16 desc[UR12][R8.64+0x12], R31 ;  /* 0x0000121f08002986 */ /* 0x000fe2000c10150c */
[----:B------:R-:W-:Y:S01]  /*34e0*/  ISETP.GT.AND P3, PT, R4, 0x8, P3 ;  /* 0x000000080400780c */ /* 0x000fe20001f64270 */
[-C--:B------:R-:W-:Y:S01]  /*34f0*/  FMUL R44, R44, R0.reuse ;  /* 0x000000002c2c7220 */ /* 0x080fe20000400000 */
[----:B------:R-:W-:Y:S01]  /*3500*/  ISETP.GT.AND P1, PT, R3, 0x18, PT ;  /* 0x000000180300780c */ /* 0x000fe20003f24270 */
[----:B------:R-:W-:Y:S01]  /*3510*/  @P4 STG.E.U16 desc[UR12][R6.64+0x20], R32 ;  /* 0x0000202006004986 */ /* 0x000fe2000c10150c */
[C---:B------:R-:W-:Y:S01]  /*3520*/  ISETP.GT.AND P0, PT, R4.reuse, 0x8, P0 ;  /* 0x000000080400780c */ /* 0x040fe20000704270 */
[-C--:B------:R-:W-:Y:S01]  /*3530*/  FMUL R45, R45, R0.reuse ;  /* 0x000000002d2d7220 */ /* 0x080fe20000400000 */
[----:B------:R-:W-:Y:S01]  /*3540*/  ISETP.GT.AND P2, PT, R3, 0x19, PT ;  /* 0x000000190300780c */ /* 0x000fe20003f44270 */
[----:B------:R-:W-:Y:S01]  /*3550*/  @P5 STG.E.U16 desc[UR12][R6.64+0x22], R33 ;  /* 0x0000222106005986 */ /* 0x000fe2000c10150c */
        /* <DEDUP_REMOVED lines=12> */
[----:B------:R-:W-:Y:S01]  /*3620*/  ISETP.GT.AND P3, PT, R3, 0x20, PT ;  /* 0x000000200300780c */ /* 0x000fe20003f64270 */
[----:B------:R-:W-:Y:S01]  /*3630*/  @P0 STG.E.U16 desc[UR12][R8.64+0x22], R35 ;  /* 0x0000222308000986 */ /* 0x000fe2000c10150c */
[C---:B------:R-:W-:Y:S01]  /*3640*/  ISETP.GT.AND P1, PT, R4.reuse, 0x8, P1 ;  /* 0x000000080400780c */ /* 0x040fe20000f24270 */
[-C--:B------:R-:W-:Y:S01]  /*3650*/  FMUL R51, R51, R0.reuse ;  /* 0x0000000033337220 */ /* 0x080fe20000400000 */
[----:B------:R-:W-:Y:S01]  /*3660*/  ISETP.GT.AND P0, PT, R3, 0x21, PT ;  /* 0x000000210300780c */ /* 0x000fe20003f04270 */
[----:B------:R-:W-:Y:S01]  /*3670*/  @P4 STG.E.U16 desc[UR12][R6.64+0x30], R36 ;  /* 0x0000302406004986 */ /* 0x000fe2000c10150c */
[----:B------:R-:W-:Y:S01]  /*3680*/  ISETP.GT.AND P2, PT, R4, 0x8, P2 ;  /* 0x000000080400780c */ /* 0x000fe20001744270 */
[-C--:B------:R-:W-:Y:S01]  /*3690*/  FMUL R52, R52, R0.reuse ;  /* 0x0000000034347220 */ /* 0x080fe20000400000 */
[C---:B------:R-:W-:Y:S01]  /*36a0*/  ISETP.GT.AND P4, PT, R4.reuse, RZ, P3 ;  /* 0x000000ff0400720c */ /* 0x040fe20001f84270 */
[----:B------:R-:W-:Y:S01]  /*36b0*/  @P5 STG.E.U16 desc[UR12][R6.64+0x32], R37 ;  /* 0x0000322506005986 */ /* 0x000fe2000c10150c */
        /* <DEDUP_REMOVED lines=8> */
[----:B------:R-:W-:-:S02]  /*3740*/  F2FP.BF16.F32.PACK_AB R41, RZ, R41 ;  /* 0x00000029ff29723e */ /* 0x000fc400000010ff */
[C---:B------:R-:W-:Y:S01]  /*3750*/  ISETP.GT.AND P3, PT, R4.reuse, 0x8, P3 ;  /* 0x000000080400780c */ /* 0x040fe20001f64270 */
[----:B------:R-:W-:Y:S01]  /*3760*/  @P2 STG.E.U16 desc[UR12][R8.64+0x32], R39 ;  /* 0x0000322708002986 */ /* 0x000fe2000c10150c */
[----:B------:R-:W-:Y:S02]  /*3770*/  ISETP.GT.AND P0, PT, R4, 0x8, P0 ;  /* 0x000000080400780c */ /* 0x000fe40000704270 */
[----:B------:R-:W-:Y:S01]  /*3780*/  F2FP.BF16.F32.PACK_AB R42, RZ, R42 ;  /* 0x0000002aff2a723e */ /* 0x000fe200000010ff */
[----:B------:R-:W-:Y:S01]  /*3790*/  @P4 STG.E.U16 desc[UR12][R6.64+0x40], R40 ;  /* 0x0000402806004986 */ /* 0x000fe2000c10150c */
[C---:B------:R-:W-:Y:S02]  /*37a0*/  ISETP.GT.AND P4, PT, R3.reuse, 0x28, PT ;  /* 0x000000280300780c */ /* 0x040fe40003f84270 */
[----:B------:R-:W-:Y:S01]  /*37b0*/  F2FP.BF16.F32.PACK_AB R43, RZ, R43 ;  /* 0x0000002bff2b723e */ /* 0x000fe200000010ff */
[----:B------:R-:W-:Y:S01]  /*37c0*/  @P5 STG.E.U16 desc[UR12][R6.64+0x42], R41 ;  /* 0x0000422906005986 */ /* 0x000fe2000c10150c */
[----:B------:R-:W-:-:S02]  /*37d0*/  ISETP.GT.AND P5, PT, R3, 0x29, PT ;  /* 0x000000290300780c */ /* 0x000fc40003fa4270 */
[C---:B------:R-:W-:Y:S01]  /*37e0*/  ISETP.GT.AND P1, PT, R4.reuse, RZ, P4 ;  /* 0x000000ff0400720c */ /* 0x040fe20002724270 */
[----:B------:R-:W-:Y:S01]  /*37f0*/  @P3 STG.E.U16 desc[UR12][R8.64+0x40], R42 ;  /* 0x0000402a08003986 */ /* 0x000fe2000c10150c */
[----:B------:R-:W-:Y:S02]  /*3800*/  ISETP.GT.AND P6, PT, R4, RZ, P5 ;  /* 0x000000ff0400720c */ /* 0x000fe40002fc4270 */
[----:B------:R-:W-:Y:S01]  /*3810*/  F2FP.BF16.F32.PACK_AB R44, RZ, R44 ;  /* 0x0000002cff2c723e */ /* 0x000fe200000010ff */
[----:B------:R-:W-:Y:S01]  /*3820*/  @P0 STG.E.U16 desc[UR12][R8.64+0x42], R43 ;  /* 0x0000422b08000986 */ /* 0x000fe2000c10150c */
[C---:B------:R-:W-:Y:S02]  /*3830*/  ISETP.GT.AND P3, PT, R3.reuse, 0x30, PT ;  /* 0x000000300300780c */ /* 0x040fe40003f64270 */
[C---:B------:R-:W-:Y:S02]  /*3840*/  ISETP.GT.AND P2, PT, R3.reuse, 0x31, PT ;  /* 0x000000310300780c */ /* 0x040fe40003f44270 */
[----:B------:R-:W-:-:S02]  /*3850*/  ISETP.GT.AND P0, PT, R3, 0x39, PT ;  /* 0x000000390300780c */ /* 0x000fc40003f04270 */
[C---:B------:R-:W-:Y:S01]  /*3860*/  ISETP.GT.AND P4, PT, R4.reuse, 0x8, P4 ;  /* 0x000000080400780c */ /* 0x040fe20002784270 */
[----:B------:R-:W-:Y:S01]  /*3870*/  @P1 STG.E.U16 desc[UR12][R6.64+0x50], R44 ;  /* 0x0000502c06001986 */ /* 0x000fe2000c10150c */
[----:B------:R-:W-:Y:S01]  /*3880*/  ISETP.GT.AND P1, PT, R3, 0x38, PT ;  /* 0x000000380300780c */ /* 0x000fe20003f24270 */
[----:B------:R-:W-:Y:S01]  /*3890*/  @P6 IMAD.MOV.U32 R2, RZ, RZ, R6 ;  /* 0x000000ffff026224 */ /* 0x000fe200078e0006 */
[----:B------:R-:W-:Y:S01]  /*38a0*/  F2FP.BF16.F32.PACK_AB R45, RZ, R45 ;  /* 0x0000002dff2d723e */ /* 0x000fe200000010ff */
[----:B------:R-:W-:Y:S01]  /*38b0*/  @P6 IMAD.MOV.U32 R3, RZ, RZ, R7 ;  /* 0x000000ffff036224 */ /* 0x000fe200078e0007 */
[----:B------:R-:W-:Y:S02]  /*38c0*/  F2FP.BF16.F32.PACK_AB R46, RZ, R46 ;  /* 0x0000002eff2e723e */ /* 0x000fe400000010ff */
[----:B------:R-:W-:Y:S02]  /*38d0*/  F2FP.BF16.F32.PACK_AB R47, RZ, R47 ;  /* 0x0000002fff2f723e */ /* 0x000fe400000010ff */
[----:B------:R0:W-:Y:S01]  /*38e0*/  @P6 STG.E.U16 desc[UR12][R2.64+0x52], R45 ;  /* 0x0000522d02006986 */ /* 0x0001e2000c10150c */
[----:B------:R-:W-:-:S02]  /*38f0*/  ISETP.GT.AND P6, PT, R4, 0x8, P5 ;  /* 0x000000080400780c */ /* 0x000fc40002fc4270 */
[C---:B------:R-:W-:Y:S02]  /*3900*/  ISETP.GT.AND P5, PT, R4.reuse, RZ, P3 ;  /* 0x000000ff0400720c */ /* 0x040fe40001fa4270 */
[----:B------:R-:W-:Y:S02]  /*3910*/  ISETP.GT.AND P3, PT, R4, 0x8, P3 ;  /* 0x000000080400780c */ /* 0x000fe40001f64270 */
[----:B------:R-:W-:Y:S02]  /*3920*/  F2FP.BF16.F32.PACK_AB R48, RZ, R48 ;  /* 0x00000030ff30723e */ /* 0x000fe400000010ff */
[----:B------:R-:W-:Y:S02]  /*3930*/  F2FP.BF16.F32.PACK_AB R49, RZ, R49 ;  /* 0x00000031ff31723e */ /* 0x000fe400000010ff */
[----:B------:R-:W-:Y:S01]  /*3940*/  F2FP.BF16.F32.PACK_AB R50, RZ, R50 ;  /* 0x00000032ff32723e */ /* 0x000fe200000010ff */
[----:B0-----:R-:W-:Y:S01]  /*3950*/  @P4 IMAD.MOV.U32 R2, RZ, RZ, R8 ;  /* 0x000000ffff024224 */ /* 0x001fe200078e0008 */
[----:B------:R-:W-:Y:S01]  /*3960*/  F2FP.BF16.F32.PACK_AB R51, RZ, R51 ;  /* 0x00000033ff33723e */ /* 0x000fe200000010ff */
[----:B------:R-:W-:Y:S01]  /*3970*/  @P4 IMAD.MOV.U32 R3, RZ, RZ, R9 ;  /* 0x000000ffff034224 */ /* 0x000fe200078e0009 */
[----:B------:R-:W-:-:S02]  /*3980*/  F2FP.BF16.F32.PACK_AB R52, RZ, R52 ;  /* 0x00000034ff34723e */ /* 0x000fc400000010ff */
[----:B------:R-:W-:Y:S02]  /*3990*/  F2FP.BF16.F32.PACK_AB R53, RZ, R53 ;  /* 0x00000035ff35723e */ /* 0x000fe400000010ff */
[----:B------:R0:W-:Y:S01]  /*39a0*/  @P4 STG.E.U16 desc[UR12][R2.64+0x50], R46 ;  /* 0x0000502e02004986 */ /* 0x0001e2000c10150c */
[C---:B------:R-:W-:Y:S02]  /*39b0*/  ISETP.GT.AND P4, PT, R4.reuse, RZ, P2 ;  /* 0x000000ff0400720c */ /* 0x040fe40001784270 */
[----:B------:R-:W-:Y:S02]  /*39c0*/  ISETP.GT.AND P2, PT, R4, 0x8, P2 ;  /* 0x000000080400780c */ /* 0x000fe40001744270 */
[----:B------:R-:W-:Y:S01]  /*39d0*/  F2FP.BF16.F32.PACK_AB R54, RZ, R54 ;  /* 0x00000036ff36723e */ /* 0x000fe200000010ff */
[----:B0-----:R-:W-:Y:S02]  /*39e0*/  @P6 IMAD.MOV.U32 R2, RZ, RZ, R8 ;  /* 0x000000ffff026224 */ /* 0x001fe400078e0008 */
[----:B------:R-:W-:-:S05]  /*39f0*/  @P6 IMAD.MOV.U32 R3, RZ, RZ, R9 ;  /* 0x000000ffff036224 */ /* 0x000fca00078e0009 */
[----:B------:R0:W-:Y:S01]  /*3a00*/  @P6 STG.E.U16 desc[UR12][R2.64+0x52], R47 ;  /* 0x0000522f02006986 */ /* 0x0001e2000c10150c */
[C---:B------:R-:W-:Y:S02]  /*3a10*/  ISETP.GT.AND P6, PT, R4.reuse, RZ, P0 ;  /* 0x000000ff0400720c */ /* 0x040fe400007c4270 */
[----:B------:R-:W-:Y:S01]  /*3a20*/  ISETP.GT.AND P0, PT, R4, 0x8, P0 ;  /* 0x000000080400780c */ /* 0x000fe20000704270 */
[----:B0-----:R-:W-:Y:S02]  /*3a30*/  @P5 IMAD.MOV.U32 R2, RZ, RZ, R6 ;  /* 0x000000ffff025224 */ /* 0x001fe400078e0006 */
[----:B------:R-:W-:-:S05]  /*3a40*/  @P5 IMAD.MOV.U32 R3, RZ, RZ, R7 ;  /* 0x000000ffff035224 */ /* 0x000fca00078e0007 */
[----:B------:R0:W-:Y:S01]  /*3a50*/  @P5 STG.E.U16 desc[UR12][R2.64+0x60], R48 ;  /* 0x0000603002005986 */ /* 0x0001e2000c10150c */
[C---:B------:R-:W-:Y:S02]  /*3a60*/  ISETP.GT.AND P5, PT, R4.reuse, RZ, P1 ;  /* 0x000000ff0400720c */ /* 0x040fe40000fa4270 */
[----:B------:R-:W-:Y:S01]  /*3a70*/  ISETP.GT.AND P1, PT, R4, 0x8, P1 ;  /* 0x000000080400780c */ /* 0x000fe20000f24270 */
[----:B0-----:R-:W-:Y:S02]  /*3a80*/  @P4 IMAD.MOV.U32 R2, RZ, RZ, R6 ;  /* 0x000000ffff024224 */ /* 0x001fe400078e0006 */
[----:B------:R-:W-:-:S05]  /*3a90*/  @P4 IMAD.MOV.U32 R3, RZ, RZ, R7 ;  /* 0x000000ffff034224 */ /* 0x000fca00078e0007 */
[----:B------:R0:W-:Y:S02]  /*3aa0*/  @P4 STG.E.U16 desc[UR12][R2.64+0x62], R49 ;  /* 0x0000623102004986 */ /* 0x0001e4000c10150c */
        /* <DEDUP_REMOVED lines=8> */
[----:B------:R0:W-:Y:S04]  /*3b30*/  @P5 STG.E.U16 desc[UR12][R2.64+0x70], R52 ;  /* 0x0000703402005986 */ /* 0x0001e8000c10150c */
[----:B------:R1:W-:Y:S01]  /*3b40*/  @P6 STG.E.U16 desc[UR12][R6.64+0x72], R53 ;  /* 0x0000723506006986 */ /* 0x0003e2000c10150c */
[----:B0-----:R-:W-:Y:S02]  /*3b50*/  @P1 IMAD.MOV.U32 R2, RZ, RZ, R8 ;  /* 0x000000ffff021224 */ /* 0x001fe400078e0008 */
[----:B------:R-:W-:-:S05]  /*3b60*/  @P1 IMAD.MOV.U32 R3, RZ, RZ, R9 ;  /* 0x000000ffff031224 */ /* 0x000fca00078e0009 */
[----:B------:R1:W-:Y:S01]  /*3b70*/  @P1 STG.E.U16 desc[UR12][R2.64+0x70], R54 ;  /* 0x0000703602001986 */ /* 0x0003e2000c10150c */
[----:B------:R-:W-:Y:S05]  /*3b80*/  @!P0 EXIT ;  /* 0x000000000000894d */ /* 0x000fea0003800000 */
[----:B------:R-:W-:-:S05]  /*3b90*/  F2FP.BF16.F32.PACK_AB R0, RZ, R0 ;  /* 0x00000000ff00723e */ /* 0x000fca00000010ff */
[----:B------:R-:W-:Y:S01]  /*3ba0*/  STG.E.U16 desc[UR12][R8.64+0x72], R0 ;  /* 0x0000720008007986 */ /* 0x000fe2000c10150c */
[----:B------:R-:W-:Y:S05]  /*3bb0*/  EXIT ;  /* 0x000000000000794d */ /* 0x000fea0003800000 */
.L_x_14:
[----:B------:R-:W-:-:S13]  /*3bc0*/  ISETP.NE.AND P0, PT, R17, RZ, PT ;  /* 0x000000ff1100720c */ /* 0x000fda0003f05270 */
[----:B------:R-:W-:Y:S05]  /*3bd0*/  @P0 EXIT ;  /* 0x000000000000094d */ /* 0x000fea0003800000 */
[----:B------:R-:W-:-:S13]  /*3be0*/  ELECT P0, URZ, PT ;  /* 0x00000000003f782f */ /* 0x000fda0003800000 */
[----:B------:R-:W-:Y:S05]  /*3bf0*/  @!P0 BRA `(.L_x_89) ;  /* 0x0000000400c48947 */ /* 0x000fea0003800000 */
[----:B------:R-:W-:-:S13]  /*3c00*/  ISETP.GE.AND P0, PT, R13, 0x1, PT ;  /* 0x000000010d00780c */ /* 0x000fda0003f06270 */
[----:B------:R-:W-:Y:S05]  /*3c10*/  @!P0 BRA `(.L_x_89) ;  /* 0x0000000400bc8947 */ /* 0x000fea0003800000 */
[----:B---3-5:R-:W2:Y:S01]  /*3c20*/  S2R R2, SR_CgaCtaId ;  /* 0x0000000000027919 */ /* 0x028ea20000008800 */
[----:B------:R-:W-:Y:S01]  /*3c30*/  IMAD.SHL.U32 R21, R9, 0x40, RZ ;  /* 0x0000004009157824 */ /* 0x000fe200078e00ff */
[----:B------:R-:W-:Y:S01]  /*3c40*/  ULDC UR4, c[0x0][0x384] ;  /* 0x0000e10000047ab9 */ /* 0x000fe20000000800 */
[----:B------:R-:W-:Y:S01]  /*3c50*/  LOP3.LUT P0, RZ, R8, 0x1f, RZ, 0xc0, !PT ;  /* 0x0000001f08ff7812 */ /* 0x000fe2000780c0ff */
[----:B------:R-:W-:Y:S01]  /*3c60*/  IMAD R14, R4, R5, RZ ;  /* 0x00000005040e7224 */ /* 0x000fe200078e02ff */
[----:B------:R-:W-:Y:S01]  /*3c70*/  ULDC UR5, c[0x0][0x388] ;  /* 0x0000e20000057ab9 */ /* 0x000fe20000000800 */
[----:B------:R-:W-:Y:S01]  /*3c80*/  IMAD.HI.U32 R3, R21, UR4, RZ ;  /* 0x0000000415037c27 */ /* 0x000fe2000f8e00ff */
[C---:B------:R-:W-:Y:S02]  /*3c90*/  ISETP.NE.AND P1, PT, R12.reuse, RZ, PT ;  /* 0x000000ff0c00720c */ /* 0x040fe40003f25270 */
[----:B------:R-:W-:Y:S02]  /*3ca0*/  CS2R R8, SRZ ;  /* 0x0000000000087805 */ /* 0x000fe4000001ff00 */
[----:B------:R-:W-:Y:S01]  /*3cb0*/  ISETP.NE.OR P0, PT, R12, RZ, !P0 ;  /* 0x000000ff0c00720c */ /* 0x000fe20004705670 */
[----:B------:R-:W-:Y:S01]  /*3cc0*/  IMAD.SHL.U32 R20, R11, 0x40, RZ ;  /* 0x000000400b147824 */ /* 0x000fe200078e00ff */
[----:B------:R-:W-:Y:S01]  /*3cd0*/  LOP3.LUT R23, R6, 0x2, RZ, 0xfc, !PT ;  /* 0x0000000206177812 */ /* 0x000fe200078efcff */
[----:B------:R-:W-:Y:S01]  /*3ce0*/  IMAD.MOV.U32 R4, RZ, RZ, 0x1 ;  /* 0x00000001ff047424 */ /* 0x000fe200078e00ff */
[----:B------:R-:W-:Y:S01]  /*3cf0*/  SHF.R.U32.HI R3, RZ, UR5, R3 ;  /* 0x00000005ff037c19 */ /* 0x000fe20008011603 */
[----:B------:R-:W-:-:S02]  /*3d00*/  IMAD.MOV.U32 R5, RZ, RZ, RZ ;  /* 0x000000ffff057224 */ /* 0x000fc400078e00ff */
[----:B------:R-:W-:Y:S02]  /*3d10*/  IMAD.MOV.U32 R10, RZ, RZ, RZ ;  /* 0x000000ffff0a7224 */ /* 0x000fe400078e00ff */
[----:B------:R-:W-:Y:S02]  /*3d20*/  IMAD R7, R15, R14, 0x1 ;  /* 0x000000010f077424 */ /* 0x000fe400078e020e */
[C---:B--2---:R-:W-:Y:S02]  /*3d30*/  IMAD.SHL.U32 R0, R2.reuse, 0x400, RZ ;  /* 0x0000040002007824 */ /* 0x044fe400078e00ff */
[----:B------:R-:W-:-:S03]  /*3d40*/  IMAD.SHL.U32 R2, R2, 0x10, RZ ;  /* 0x0000001002027824 */ /* 0x000fc600078e00ff */
[----:B------:R-:W-:-:S07]  /*3d50*/  LOP3.LUT R0, R0, 0x400, RZ, 0xc0, !PT ;  /* 0x0000040000007812 */ /* 0x000fce00078ec0ff */
.L_x_93:
[----:B------:R-:W0:Y:S01]  /*3d60*/  S2R R12, SR_CgaCtaId ;  /* 0x00000000000c7919 */ /* 0x000e220000008800 */
[----:B------:R-:W-:-:S04]  /*3d70*/  MOV R11, 0x400 ;  /* 0x00000400000b7802 */ /* 0x000fc80000000f00 */
[----:B0-----:R-:W-:Y:S02]  /*3d80*/  LEA R22, R12, R11, 0x18 ;  /* 0x0000000b0c167211 */ /* 0x001fe400078ec0ff */
[----:B------:R-:W-:-:S03]  /*3d90*/  SHF.L.U32 R11, R4, 0x1f, RZ ;  /* 0x0000001f040b7819 */ /* 0x000fc600000006ff */
[----:B------:R-:W-:-:S07]  /*3da0*/  IMAD R12, R5, 0x8, R22 ;  /* 0x00000008050c7824 */ /* 0x000fce00078e0216 */
.L_x_90:
[----:B0-----:R0:W1:Y:S02]  /*3db0*/  SYNCS.PHASECHK.TRANS64.TRYWAIT P2, [R12+URZ+0x380e0], R11 ;  /* 0x0380e00b0c0075a7 */ /* 0x001064000804017f */
[----:B-1----:R-:W-:Y:S05]  /*3dc0*/  @!P2 NANOSLEEP.SYNCS 0x989680 ;  /* 0x009896800000a95d */ /* 0x002fea0003900000 */
[----:B------:R-:W1:Y:S02]  /*3dd0*/  @!P2 SYNCS.PHASECHK.TRANS64 P2, [R12+URZ+0x380e0], R11 ;  /* 0x0380e00b0c00a5a7 */ /* 0x000e64000804007f */
[----:B-1----:R-:W-:Y:S05]  /*3de0*/  @!P2 BRA `(.L_x_90) ;  /* 0xfffffffc00f0a947 */ /* 0x002fea000383ffff */
[----:B0-----:R-:W0:Y:S02]  /*3df0*/  @!P1 LDC R11, c[0x0][0x500] ;  /* 0x00014000ff0b9b82 */ /* 0x001e240000000800 */
[----:B0-----:R0:W-:Y:S02]  /*3e00*/  @!P1 SYNCS.ARRIVE.TRANS64 RZ, [R12+URZ+0x38000], R11 ;  /* 0x0380000b0cff99a7 */ /* 0x0011e4000800003f */
[----:B0-----:R-:W-:-:S04]  /*3e10*/  PRMT R11, R23, 0x9910, RZ ;  /* 0x00009910170b7816 */ /* 0x001fc800000000ff */
[----:B------:R-:W-:-:S13]  /*3e20*/  ISETP.NE.AND P2, PT, R11, 0x2, PT ;  /* 0x000000020b00780c */ /* 0x000fda0003f45270 */
[----:B------:R-:W-:Y:S05]  /*3e30*/  @P2 BRA `(.L_x_91) ;  /* 0x0000000000042947 */ /* 0x000fea0003800000 */
[----:B------:R-:W-:Y:S01]  /*3e40*/  BPT.TRAP 0x1 ;  /* 0x000000040000795c */ /* 0x000fe20000300000 */
.L_x_91:
[----:B------:R-:W-:Y:S05]  /*3e50*/  @P0 BRA `(.L_x_92) ;  /* 0x0000000000040947 */ /* 0x000fea0003800000 */
[----:B------:R-:W-:Y:S01]  /*3e60*/  BPT.TRAP 0x1 ;  /* 0x000000040000795c */ /* 0x000fe20000300000 */
.L_x_92:
[----:B------:R-:W0:Y:S01]  /*3e70*/  LDC R14, c[0x0][0x380] ;  /* 0x0000e000ff0e7b82 */ /* 0x000e220000000800 */
[----:B------:R-:W-:Y:S01]  /*3e80*/  R2UR UR4, R3 ;  /* 0x00000000030472ca */ /* 0x000fe200000e0000 */
[----:B------:R-:W-:Y:S01]  /*3e90*/  ULDC UR20, c[0x0][0x38c] ;  /* 0x0000e30000147ab9 */ /* 0x000fe20000000800 */
[----:B------:R-:W-:Y:S01]  /*3ea0*/  R2UR UR8, R21 ;  /* 0x00000000150872ca */ /* 0x000fe200000e0000 */
[----:B------:R-:W-:Y:S01]  /*3eb0*/  UISETP.NE.AND UP0, UPT, UR20, 0x1, UPT ;  /* 0x000000011400788c */ /* 0x000fe2000bf05270 */
[----:B------:R-:W-:Y:S01]  /*3ec0*/  IMAD R11, R5, 0x800, R0 ;  /* 0x00000800050b7824 */ /* 0x000fe200078e0200 */
[----:B------:R-:W-:Y:S01]  /*3ed0*/  R2UR UR17, R12 ;  /* 0x000000000c1172ca */ /* 0x000fe200000e0000 */
[----:B------:R-:W-:Y:S01]  /*3ee0*/  VIADD R7, R7, 0xffffffff ;  /* 0xffffffff07077836 */ /* 0x000fe20000000000 */
[----:B------:R-:W1:Y:S01]  /*3ef0*/  LDC.64 R16, c[0x0][0x3b8] ;  /* 0x0000ee00ff107b82 */ /* 0x000e620000000a00 */
[----:B------:R-:W-:Y:S01]  /*3f00*/  IMAD R11, R11, 0x2, R22 ;  /* 0x000000020b0b7824 */ /* 0x000fe200078e0216 */
[C---:B------:R-:W-:Y:S01]  /*3f10*/  R2UR UR18, R10.reuse ;  /* 0x000000000a1272ca */ /* 0x040fe200000e0000 */
[----:B------:R-:W-:Y:S01]  /*3f20*/  VIADD R10, R10, 0x1 ;  /* 0x000000010a0a7836 */ /* 0x000fe20000000000 */
[----:B------:R-:W-:Y:S01]  /*3f30*/  R2UR UR5, R22 ;  /* 0x00000000160572ca */ /* 0x000fe200000e0000 */
[----:B------:R-:W-:Y:S01]  /*3f40*/  ULDC.64 UR26, c[0x0][0x198] ;  /* 0x00006600001a7ab9 */ /* 0x000fe20000000a00 */
[----:B------:R-:W-:Y:S01]  /*3f50*/  R2UR UR9, R11 ;  /* 0x000000000b0972ca */ /* 0x000fe200000e0000 */
[----:B------:R-:W-:Y:S01]  /*3f60*/  @UP0 ULDC.64 UR10, c[0x0][0x390] ;  /* 0x0000e400000a0ab9 */ /* 0x000fe20000000a00 */
[----:B------:R-:W1:Y:S01]  /*3f70*/  LDC.64 R18, c[0x0][0x3d8] ;  /* 0x0000f600ff127b82 */ /* 0x000e620000000a00 */
[----:B------:R-:W-:Y:S01]  /*3f80*/  R2UR UR16, R5 ;  /* 0x00000000051072ca */ /* 0x000fe200000e0000 */
[----:B------:R-:W-:Y:S01]  /*3f90*/  ULDC.64 UR14, c[0x0][0x3b0] ;  /* 0x0000ec00000e7ab9 */ /* 0x000fe20000000a00 */
[----:B------:R-:W-:Y:S01]  /*3fa0*/  R2UR UR12, R9 ;  /* 0x00000000090c72ca */ /* 0x000fe200000e0000 */
[----:B------:R-:W-:Y:S01]  /*3fb0*/  ULDC.64 UR22, c[0x0][0x3d0] ;  /* 0x0000f40000167ab9 */ /* 0x000fe20000000a00 */
[----:B------:R-:W-:Y:S01]  /*3fc0*/  R2UR UR13, R8 ;  /* 0x00000000080d72ca */ /* 0x000fe200000e0000 */
[----:B------:R-:W-:Y:S01]  /*3fd0*/  VIADD R5, R5, 0x1 ;  /* 0x0000000105057836 */ /* 0x000fe20000000000 */
[----:B------:R-:W-:Y:S01]  /*3fe0*/  USHF.L.U32 UR18, UR18, 0x5, URZ ;  /* 0x0000000512127899 */ /* 0x000fe2000800063f */
[----:B0-----:R-:W-:Y:S01]  /*3ff0*/  ISETP.NE.AND P2, PT, R14, 0x1, PT ;  /* 0x000000010e00780c */ /* 0x001fe20003f45270 */
[----:B------:R-:W-:Y:S01]  /*4000*/  UIADD3 UR17, UR17, 0x38000, URZ ;  /* 0x0003800011117890 */ /* 0x000fe2000fffe03f */
[----:B------:R-:W-:Y:S01]  /*4010*/  ISETP.GT.AND P5, PT, R7, 0x1, PT ;  /* 0x000000010700780c */ /* 0x000fe20003fa4270 */
[----:B------:R-:W-:Y:S01]  /*4020*/  UMOV UR28, 0x30000 ;  /* 0x00030000001c7882 */ /* 0x000fe20000000000 */
[C---:B------:R-:W-:Y:S01]  /*4030*/  ISETP.NE.AND P4, PT, R5.reuse, 0x1c, PT ;  /* 0x0000001c0500780c */ /* 0x040fe20003f85270 */
[----:B------:R-:W-:Y:S01]  /*4040*/  UMOV UR24, 0x0 ;  /* 0x0000000000187882 */ /* 0x000fe20000000000 */
[----:B------:R-:W-:Y:S01]  /*4050*/  ULEA UR16, UR16, UR5, 0xc ;  /* 0x0000000510107291 */ /* 0x000fe2000f8e603f */
[----:B------:R-:W-:Y:S01]  /*4060*/  UMOV UR25, 0x10000000 ;  /* 0x1000000000197882 */ /* 0x000fe20000000000 */
[----:B------:R-:W-:-:S05]  /*4070*/  SEL R5, R5, RZ, P4 ;  /* 0x000000ff05057207 */ /* 0x000fca0002000000 */
[----:B------:R-:W-:Y:S01]  /*4080*/  @P2 IMAD.U32 R24, RZ, RZ, UR4 ;  /* 0x00000004ff182e24 */ /* 0x000fe2000f8e00ff */
[----:B------:R-:W-:Y:S01]  /*4090*/  UIADD3 UR4, UP1, UR26, 0xf0, URZ ;  /* 0x000000f01a047890 */ /* 0x000fe2000ff3e03f */
[----:B-1----:R-:W-:Y:S01]  /*40a0*/  IMAD R12, R8, R17, R19 ;  /* 0x00000011080c7224 */ /* 0x002fe200078e0213 */
[----:B------:R-:W-:Y:S02]  /*40b0*/  UIADD3 UR26, UP2, UR26, 0x1f0, URZ ;  /* 0x000001f01a1a7890 */ /* 0x000fe4000ff5e03f */
[----:B------:R-:W-:Y:S01]  /*40c0*/  @P2 R2UR UR8, R24 ;  /* 0x00000000180822ca */ /* 0x000fe200000e0000 */
[----:B------:R-:W0:Y:S01]  /*40d0*/  LDC R17, c[0x0][0x3c8] ;  /* 0x0000f200ff117b82 */ /* 0x000e220000000800 */
[----:B------:R-:W-:Y:S01]  /*40e0*/  IMAD R11, R9, R16, R18 ;  /* 0x00000010090b7224 */ /* 0x000fe200078e0212 */
[C---:B------:R-:W-:Y:S01]  /*40f0*/  ISETP.NE.AND P2, PT, R10.reuse, R15, PT ;  /* 0x0000000f0a00720c */ /* 0x040fe20003f45270 */
[----:B------:R-:W-:Y:S02]  /*4100*/  UIADD3.X UR5, URZ, UR27, URZ, UP1, !UPT ;  /* 0x0000001b3f057290 */ /* 0x000fe40008ffe43f */
[----:B------:R-:W-:Y:S01]  /*4110*/  UIADD3.X UR27, URZ, UR27, URZ, UP2, !UPT ;  /* 0x0000001b3f1b7290 */ /* 0x000fe200097fe43f */
[----:B------:R-:W-:Y:S01]  /*4120*/  PRMT R11, R11, 0x40, R12 ;  /* 0x000000400b0b7816 */ /* 0x000fe2000000000c */
[----:B------:R-:W-:Y:S01]  /*4130*/  VIADD R12, R9, 0x1 ;  /* 0x00000001090c7836 */ /* 0x000fe20000000000 */
[----:B------:R-:W-:-:S04]  /*4140*/  SEL R10, R10, RZ, P2 ;  /* 0x000000ff0a0a7207 */ /* 0x000fc80001000000 */
[----:B------:R-:W-:Y:S02]  /*4150*/  UIADD3 UR6, -UR8, URZ, URZ ;  /* 0x0000003f08067290 */ /* 0x000fe4000fffe13f */
[----:B------:R-:W-:Y:S01]  /*4160*/  UMOV UR21, UR8 ;  /* 0x0000000800157c82 */ /* 0x000fe20008000000 */
[----:B------:R-:W-:Y:S01]  /*4170*/  @P2 IMAD.MOV R12, RZ, RZ, R9 ;  /* 0x000000ffff0c2224 */ /* 0x000fe200078e0209 */
[----:B------:R-:W-:Y:S02]  /*4180*/  SEL R9, RZ, 0x1, P4 ;  /* 0x00000001ff097807 */ /* 0x000fe40002000000 */
[----:B------:R-:W-:Y:S01]  /*4190*/  IMAD R14, R14, UR6, R21 ;  /* 0x000000060e0e7c24 */ /* 0x000fe2000f8e0215 */
[----:B------:R-:W-:Y:S01]  /*41a0*/  UIMAD.WIDE.U32 UR6, UR8, UR10, URZ ;  /* 0x0000000a080672a5 */ /* 0x000fe2000f8e003f */
[----:B------:R-:W-:Y:S02]  /*41b0*/  R2UR UR10, R20 ;  /* 0x00000000140a72ca */ /* 0x000fe400000e0000 */
[----:B------:R-:W-:Y:S01]  /*41c0*/  LOP3.LUT R4, R4, R9, RZ, 0x3c, !PT ;  /* 0x0000000904047212 */ /* 0x000fe200078e3cff */
[----:B------:R-:W-:Y:S01]  /*41d0*/  @UP0 USHF.R.U32.HI UR21, URZ, UR11, UR7 ;  /* 0x0000000b3f150299 */ /* 0x000fe20008011607 */
[----:B------:R-:W-:-:S02]  /*41e0*/  R2UR UR19, R14 ;  /* 0x000000000e1372ca */ /* 0x000fc400000e0000 */
[----:B------:R-:W-:Y:S01]  /*41f0*/  R2UR UR7, R11 ;  /* 0x000000000b0772ca */ /* 0x000fe200000e0000 */
[----:B------:R-:W-:Y:S01]  /*4200*/  UIADD3 UR6, -UR21, URZ, URZ ;  /* 0x0000003f15067290 */ /* 0x000fe2000fffe13f */
[----:B------:R-:W-:Y:S01]  /*4210*/  R2UR UR11, R2 ;  /* 0x00000000020b72ca */ /* 0x000fe200000e0000 */
[----:B------:R-:W-:Y:S01]  /*4220*/  VIADD R11, R8, 0x1 ;  /* 0x00000001080b7836 */ /* 0x000fe20000000000 */
[C---:B0-----:R-:W-:Y:S01]  /*4230*/  ISETP.NE.AND P3, PT, R12.reuse, R17, PT ;  /* 0x000000110c00720c */ /* 0x041fe20003f65270 */
[----:B------:R-:W-:Y:S02]  /*4240*/  UIMAD UR20, UR20, UR6, UR8 ;  /* 0x00000006141472a4 */ /* 0x000fe4000f8e0208 */
[----:B------:R-:W-:Y:S01]  /*4250*/  UIADD3 UR8, UR9, 0x1c000, URZ ;  /* 0x0001c00009087890 */ /* 0x000fe2000fffe03f */
[----:B------:R-:W-:Y:S01]  /*4260*/  SEL R9, R12, RZ, P3 ;  /* 0x000000ff0c097207 */ /* 0x000fe20001800000 */
[----:B------:R-:W-:Y:S02]  /*4270*/  UIMAD UR20, UR20, UR15, UR23 ;  /* 0x0000000f141472a4 */ /* 0x000fe4000f8e0217 */
[----:B------:R-:W-:-:S02]  /*4280*/  UIMAD UR19, UR19, UR14, UR22 ;  /* 0x0000000e131372a4 */ /* 0x000fc4000f8e0216 */
[----:B------:R-:W-:Y:S02]  /*4290*/  UPRMT UR6, UR7, 0x5410, URZ ;  /* 0x0000541007067896 */ /* 0x000fe4000800003f */
[----:B------:R-:W-:Y:S01]  /*42a0*/  ULOP3.LUT UR11, UR18, 0x10, UR11, 0xf8, !UPT ;  /* 0x00000010120b7892 */ /* 0x000fe2000f8ef80b */
[----:B------:R-:W-:Y:S01]  /*42b0*/  UMOV UR9, UR17 ;  /* 0x0000001100097c82 */ /* 0x000fe20008000000 */
[----:B------:R-:W-:-:S05]  /*42c0*/  @P3 IMAD.MOV R11, RZ, RZ, R8 ;  /* 0x000000ffff0b3224 */ /* 0x000fca00078e0208 */
[----:B------:R0:W-:Y:S01]  /*42d0*/  UTMALDG.4D.IM2COL [UR16], [UR4], UR6 ;  /* 0x00000010040073b4 */ /* 0x0001e20008058006 */
[----:B------:R-:W-:Y:S01]  /*42e0*/  IMAD.MOV.U32 R8, RZ, RZ, R11 ;  /* 0x000000ffff087224 */ /* 0x000fe200078e000b */
[----:B------:R0:W-:Y:S02]  /*42f0*/  UTMALDG.4D.MULTICAST [UR8], [UR26], UR28, desc[UR24] ;  /* 0x000018081a0073b4 */ /* 0x0001e4000801981c */
[----:B0-----:R-:W-:Y:S05]  /*4300*/  @P5 BRA `(.L_x_93) ;  /* 0xfffffff800945947 */ /* 0x001fea000383ffff */
.L_x_89:
[----:B------:R-:W-:Y:S01]  /*4310*/  ISETP.GE.U32.AND P2, PT, R13, 0x1c, PT ;  /* 0x0000001c0d00780c */ /* 0x000fe20003f46070 */
[----:B------:R-:W-:Y:S05]  /*4320*/  WARPSYNC.ALL ;  /* 0x0000000000007948 */ /* 0x000fea0003800000 */
[----:B------:R-:W-:-:S07]  /*4330*/  ELECT P1, URZ, PT ;  /* 0x00000000003f782f */ /* 0x000fce0003820000 */
[----:B---3-5:R-:W-:-:S05]  /*4340*/  @P2 SHF.R.U32.HI R2, RZ, 0x2, R13 ;  /* 0x00000002ff022819 */ /* 0x028fca000001160d */
[----:B------:R-:W-:-:S05]  /*4350*/  @P2 IMAD.WIDE.U32 R2, R2, 0x24924925, RZ ;  /* 0x2492492502022825 */ /* 0x000fca00078e00ff */
[----:B------:R-:W-:-:S04]  /*4360*/  @P2 LOP3.LUT R2, R3, 0x1, RZ, 0xc0, !PT ;  /* 0x0000000103022812 */ /* 0x000fc800078ec0ff */
[----:B------:R-:W-:Y:S01]  /*4370*/  @P2 ISETP.NE.U32.AND P0, PT, R2, 0x1, PT ;  /* 0x000000010200280c */ /* 0x000fe20003f05070 */
[----:B------:R-:W-:-:S12]  /*4380*/  @!P1 EXIT ;  /* 0x000000000000994d */ /* 0x000fd80003800000 */
[----:B------:R-:W-:Y:S01]  /*4390*/  LOP3.LUT R6, R6, 0x2, RZ, 0xfc, !PT ;  /* 0x0000000206067812 */ /* 0x000fe200078efcff */
[----:B------:R-:W-:Y:S01]  /*43a0*/  IMAD.MOV.U32 R4, RZ, RZ, 0x1 ;  /* 0x00000001ff047424 */ /* 0x000fe200078e00ff */
[----:B------:R-:W-:Y:S02]  /*43b0*/  @P2 ISETP.NE.U32.AND.EX P0, PT, RZ, RZ, PT, P0 ;  /* 0x000000ffff00220c */ /* 0x000fe40003f05100 */
[----:B------:R-:W-:Y:S02]  /*43c0*/  ISETP.NE.AND P1, PT, R6, 0x3, PT ;  /* 0x000000030600780c */ /* 0x000fe40003f25270 */
[----:B------:R-:W-:-:S11]  /*43d0*/  @P2 SEL R4, RZ, 0x1, !P0 ;  /* 0x00000001ff042807 */ /* 0x000fd60004000000 */
[----:B------:R-:W-:Y:S05]  /*43e0*/  @!P1 BRA `(.L_x_94) ;  /* 0x0000000000049947 */ /* 0x000fea0003800000 */
[----:B------:R-:W-:Y:S01]  /*43f0*/  BPT.TRAP 0x1 ;  /* 0x000000040000795c */ /* 0x000fe20000300000 */
.L_x_94:
[----:B------:R-:W0:Y:S01]  /*4400*/  S2R R5, SR_CgaCtaId ;  /* 0x0000000000057919 */ /* 0x000e220000008800 */
[----:B------:R-:W-:Y:S02]  /*4410*/  SHF.R.U32.HI R2, RZ, 0x2, R13 ;  /* 0x00000002ff027819 */ /* 0x000fe4000001160d */
[----:B--2---:R-:W-:-:S03]  /*4420*/  MOV R0, 0x400 ;  /* 0x0000040000007802 */ /* 0x004fc60000000f00 */
[----:B------:R-:W-:-:S04]  /*4430*/  IMAD.WIDE.U32 R2, R2, 0x24924925, RZ ;  /* 0x2492492502027825 */ /* 0x000fc800078e00ff */
[----:B------:R-:W-:Y:S01]  /*4440*/  IMAD R3, R3, -0x1c, R13 ;  /* 0xffffffe403037824 */ /* 0x000fe200078e020d */
[----:B0-----:R-:W-:Y:S02]  /*4450*/  LEA R0, R5, R0, 0x18 ;  /* 0x0000000005007211 */ /* 0x001fe400078ec0ff */
[----:B------:R-:W-:-:S03]  /*4460*/  SHF.L.U32 R5, R4, 0x1f, RZ ;  /* 0x0000001f04057819 */ /* 0x000fc600000006ff */
[----:B------:R-:W-:-:S04]  /*4470*/  VIADD R0, R0, 0x380e0 ;  /* 0x000380e000007836 */ /* 0x000fc80000000000 */
[----:B------:R-:W-:-:S07]  /*4480*/  IMAD R2, R3, 0x8, R0 ;  /* 0x0000000803027824 */ /* 0x000fce00078e0200 */
.L_x_95:
[----:B0-----:R0:W1:Y:S02]  /*4490*/  SYNCS.PHASECHK.TRANS64.TRYWAIT P0, [R2+URZ], R5 ;  /* 0x00000005020075a7 */ /* 0x001064000800017f */
[----:B-1----:R-:W-:Y:S05]  /*44a0*/  @!P0 NANOSLEEP.SYNCS 0x989680 ;  /* 0x009896800000895d */ /* 0x002fea0003900000 */
[----:B------:R-:W1:Y:S02]  /*44b0*/  @!P0 SYNCS.PHASECHK.TRANS64 P0, [R2+URZ], R5 ;  /* 0x00000005020085a7 */ /* 0x000e64000800007f */
[----:B-1----:R-:W-:Y:S05]  /*44c0*/  @!P0 BRA `(.L_x_95) ;  /* 0xfffffffc00f08947 */ /* 0x002fea000383ffff */
[----:B------:R-:W-:-:S05]  /*44d0*/  VIADD R3, R3, 0x1 ;  /* 0x0000000103037836 */ /* 0x000fca0000000000 */
[----:B------:R-:W-:-:S04]  /*44e0*/  ISETP.NE.AND P0, PT, R3, 0x1c, PT ;  /* 0x0000001c0300780c */ /* 0x000fc80003f05270 */
[----:B0-----:R-:W-:Y:S02]  /*44f0*/  SEL R5, RZ, 0x1, P0 ;  /* 0x00000001ff057807 */ /* 0x001fe40000000000 */
[----:B------:R-:W-:Y:S02]  /*4500*/  SEL R3, R3, RZ, P0 ;  /* 0x000000ff03037207 */ /* 0x000fe40000000000 */
[----:B------:R-:W-:-:S03]  /*4510*/  LOP3.LUT R7, R4, R5, RZ, 0x3c, !PT ;  /* 0x0000000504077212 */ /* 0x000fc600078e3cff */
[----:B------:R-:W-:Y:S01]  /*4520*/  IMAD R2, R3, 0x8, R0 ;  /* 0x0000000803027824 */ /* 0x000fe200078e0200 */
[----:B------:R-:W-:-:S07]  /*4530*/  SHF.L.U32 R5, R7, 0x1f, RZ ;  /* 0x0000001f07057819 */ /* 0x000fce00000006ff */
.L_x_96:
        /* <DEDUP_REMOVED lines=11> */
.L_x_97:
        /* <DEDUP_REMOVED lines=11> */
.L_x_98:
        /* <DEDUP_REMOVED lines=11> */
.L_x_99:
        /* <DEDUP_REMOVED lines=11> */
.L_x_100:
        /* <DEDUP_REMOVED lines=11> */
.L_x_101:
        /* <DEDUP_REMOVED lines=11> */
.L_x_102:
        /* <DEDUP_REMOVED lines=11> */
.L_x_103:
        /* <DEDUP_REMOVED lines=11> */
.L_x_104:
        /* <DEDUP_REMOVED lines=11> */
.L_x_105:
        /* <DEDUP_REMOVED lines=11> */
.L_x_106:
        /* <DEDUP_REMOVED lines=11> */
.L_x_107:
        /* <DEDUP_REMOVED lines=11> */
.L_x_108:
        /* <DEDUP_REMOVED lines=11> */
.L_x_109:
        /* <DEDUP_REMOVED lines=11> */
.L_x_110:
        /* <DEDUP_REMOVED lines=11> */
.L_x_111:
        /* <DEDUP_REMOVED lines=11> */
.L_x_112:
        /* <DEDUP_REMOVED lines=11> */
.L_x_113:
        /* <DEDUP_REMOVED lines=11> */
.L_x_114:
        /* <DEDUP_REMOVED lines=11> */
.L_x_115:
        /* <DEDUP_REMOVED lines=11> */
.L_x_116:
        /* <DEDUP_REMOVED lines=11> */
.L_x_117:
        /* <DEDUP_REMOVED lines=11> */
.L_x_118:
        /* <DEDUP_REMOVED lines=11> */
.L_x_119:
        /* <DEDUP_REMOVED lines=11> */
.L_x_120:
        /* <DEDUP_REMOVED lines=11> */
.L_x_121:
        /* <DEDUP_REMOVED lines=11> */
.L_x_122:
[----:B0-----:R0:W1:Y:S02]  /*5720*/  SYNCS.PHASECHK.TRANS64.TRYWAIT P0, [R3+URZ], R0 ;  /* 0x00000000030075a7 */ /* 0x001064000800017f */
[----:B-1----:R-:W-:Y:S05]  /*5730*/  @!P0 NANOSLEEP.SYNCS 0x989680 ;  /* 0x009896800000895d */ /* 0x002fea0003900000 */
[----:B------:R-:W1:Y:S02]  /*5740*/  @!P0 SYNCS.PHASECHK.TRANS64 P0, [R3+URZ], R0 ;  /* 0x00000000030085a7 */ /* 0x000e64000800007f */
[----:B-1----:R-:W-:Y:S05]  /*5750*/  @P0 EXIT ;  /* 0x000000000000094d */ /* 0x002fea0003800000 */
[----:B------:R-:W-:Y:S05]  /*5760*/  BRA `(.L_x_122) ;  /* 0xfffffffc00ec7947 */ /* 0x000fea000383ffff */
.L_x_123:
[----:B------:R-:W-:-:S00]  /*5770*/  BRA `(.L_x_123) ;  /* 0xfffffffc00fc7947 */ /* 0x000fc0000383ffff */
[----:B------:R-:W-:-:S00]  /*5780*/  NOP ;  /* 0x0000000000007918 */ /* 0x000fc00000000000 */
[----:B------:R-:W-:-:S00]  /*5790*/  NOP ;  /* 0x0000000000007918 */ /* 0x000fc00000000000 */
[----:B------:R-:W-:-:S00]  /*57a0*/  NOP ;  /* 0x0000000000007918 */ /* 0x000fc00000000000 */
[----:B------:R-:W-:-:S00]  /*57b0*/  NOP ;  /* 0x0000000000007918 */ /* 0x000fc00000000000 */
[----:B------:R-:W-:-:S00]  /*57c0*/  NOP ;  /* 0x0000000000007918 */ /* 0x000fc00000000000 */
[----:B------:R-:W-:-:S00]  /*57d0*/  NOP ;  /* 0x0000000000007918 */ /* 0x000fc00000000000 */
[----:B------:R-:W-:-:S00]  /*57e0*/  NOP ;  /* 0x0000000000007918 */ /* 0x000fc00000000000 */
[----:B------:R-:W-:-:S00]  /*57f0*/  NOP ;  /* 0x0000000000007918 */ /* 0x000fc00000000000 */
.L_x_124:


//--------------------- .nv.shared._ZN7cutlass13device_kernelINS_4conv6kernel13ConvUniversalINS1_16ConvProblemShapeILNS1_8OperatorE1ELi2EEENS1_10collective14CollectiveConvINS1_46MainloopSm90TmaGmmaWarpSpecializedImplicitGemmILS5_1ELi28ELi2EN4cute5tupleIJNSA_1CILi2EEENSC_ILi1EEESE_EEENS1_36KernelImplicitTmaWarpSpecializedSm90ELi1EEENSB_IJNSC_ILi64EEESI_NSB_IJNSC_ILi32EEEEEEEEENS_10bfloat16_tESM_NSA_8TiledMMAINSA_8MMA_AtomIJNSA_4SM904GMMA27MMA_64x64x16_F32BF16BF16_SSILNSQ_5MajorE0ELSS_1ELNSQ_7ScaleInE1ELST_1EEEEEENSA_6LayoutINSB_IJSE_SE_SE_EEENSB_IJNSC_ILi0EEESY_SY_EEEEENSB_IJNSA_10UnderscoreES11_S11_EEEEENS7_6detail26Sm90ImplicitGemmTileTraitsINSA_20SM90_TMA_LOAD_IM2COLENSA_14ComposedLayoutINSA_7SwizzleILi2ELi4ELi3EEENSA_18smem_ptr_flag_bitsILi16EEENSW_INSB_IJNSB_IJNSC_ILi8EEES1C_EEENSB_IJSJ_SE_EEENSB_IJSE_NSC_ILi28EEEEEEEEENSB_IJNSB_IJSJ_NSC_ILi256EEEEEENSB_IJSE_SY_EEENSB_IJSY_NSC_ILi2048EEEEEEEEEEEEEvEENS15_INSA_23SM90_TMA_LOAD_MULTICASTENS17_INS18_ILi3ELi4ELi3EEES1B_NSW_INSB_IJNSB_IJSI_SE_EEENSB_IJS1C_NSC_ILi4EEEEEES1G_EEENSB_IJS1K_NSB_IJSI_NSC_ILi512EEEEEES1M_EEEEEEEvEEEENS_8epilogue10collective6detail29Sm90TmaWarpSpecializedAdapterINS25_15DefaultEpilogueISM_NSB_IJNSB_IJlllEEESE_SY_EEES2A_NS24_6thread17LinearCombinationISM_Li1EffLNS2B_9ScaleType4KindE0ELNS_15FloatRoundStyleE2ESM_EENS_4gemm15EpilogueDefaultEEEEEvvEEEEvNT_6ParamsE --------------------------
	.section	.nv.shared._ZN7cutlass13device_kernelINS_4conv6kernel13ConvUniversalINS1_16ConvProblemShapeILNS1_8OperatorE1ELi2EEENS1_10collective14CollectiveConvINS1_46MainloopSm90TmaGmmaWarpSpecializedImplicitGemmILS5_1ELi28ELi2EN4cute5tupleIJNSA_1CILi2EEENSC_ILi1EEESE_EEENS1_36KernelImplicitTmaWarpSpecializedSm90ELi1EEENSB_IJNSC_ILi64EEESI_NSB_IJNSC_ILi32EEEEEEEEENS_10bfloat16_tESM_NSA_8TiledMMAINSA_8MMA_AtomIJNSA_4SM904GMMA27MMA_64x64x16_F32BF16BF16_SSILNSQ_5MajorE0ELSS_1ELNSQ_7ScaleInE1ELST_1EEEEEENSA_6LayoutINSB_IJSE_SE_SE_EEENSB_IJNSC_ILi0EEESY_SY_EEEEENSB_IJNSA_10UnderscoreES11_S11_EEEEENS7_6detail26Sm90ImplicitGemmTileTraitsINSA_20SM90_TMA_LOAD_IM2COLENSA_14ComposedLayoutINSA_7SwizzleILi2ELi4ELi3EEENSA_18smem_ptr_flag_bitsILi16EEENSW_INSB_IJNSB_IJNSC_ILi8EEES1C_EEENSB_IJSJ_SE_EEENSB_IJSE_NSC_ILi28EEEEEEEEENSB_IJNSB_IJSJ_NSC_ILi256EEEEEENSB_IJSE_SY_EEENSB_IJSY_NSC_ILi2048EEEEEEEEEEEEEvEENS15_INSA_23SM90_TMA_LOAD_MULTICASTENS17_INS18_ILi3ELi4ELi3EEES1B_NSW_INSB_IJNSB_IJSI_SE_EEENSB_IJS1C_NSC_ILi4EEEEEES1G_EEENSB_IJS1K_NSB_IJSI_NSC_ILi512EEEEEES1M_EEEEEEEvEEEENS_8epilogue10collective6detail29Sm90TmaWarpSpecializedAdapterINS25_15DefaultEpilogueISM_NSB_IJNSB_IJlllEEESE_SY_EEES2A_NS24_6thread17LinearCombinationISM_Li1EffLNS2B_9ScaleType4KindE0ELNS_15FloatRoundStyleE2ESM_EENS_4gemm15EpilogueDefaultEEEEEvvEEEEvNT_6ParamsE,"aw",@nobits
	.sectionflags	@""
	.align	16
	.zero		1024


//--------------------- .nv.shared.reserved.0     --------------------------
	.section	.nv.shared.reserved.0,"aw",@nobits
	.weak		__nv_reservedSMEM_offset_0_alias
	.size		__nv_reservedSMEM_offset_0_alias, 0, 0
	.other		__nv_reservedSMEM_offset_0_alias,@"STO_CUDA_RESERVED_SHARED STV_DEFAULT"
__nv_reservedSMEM_offset_0_alias:
	.zero		0


//--------------------- .nv.global                --------------------------
	.section	.nv.global,"aw",@nobits
.nv.global:
	.type		_ZN39_INTERNAL_f1e2f4e9_4_k_cu_74a923ba_27434cute1_E,@object
	.size		_ZN39_INTERNAL_f1e2f4e9_4_k_cu_74a923ba_27434cute1_E,(_ZN39_INTERNAL_f1e2f4e9_4_k_cu_74a923ba_27434cuda3std3__45__cpo6cbeginE - _ZN39_INTERNAL_f1e2f4e9_4_k_cu_74a923ba_27434cute1_E)
_ZN39_INTERNAL_f1e2f4e9_4_k_cu_74a923ba_27434cute1_E:
	.zero		1
	.type		_ZN39_INTERNAL_f1e2f4e9_4_k_cu_74a923ba_27434cuda3std3__45__cpo6cbeginE,@object
	.size		_ZN39_INTERNAL_f1e2f4e9_4_k_cu_74a923ba_27434cuda3std3__45__cpo6cbeginE,(_ZN39_INTERNAL_f1e2f4e9_4_k_cu_74a923ba_27434cuda3std3__48in_placeE - _ZN39_INTERNAL_f1e2f4e9_4_k_cu_74a923ba_27434cuda3std3__45__cpo6cbeginE)
_ZN39_INTERNAL_f1e2f4e9_4_k_cu_74a923ba_27434cuda3std3__45__cpo6cbeginE:
	.zero		1
	.type		_ZN39_INTERNAL_f1e2f4e9_4_k_cu_74a923ba_27434cuda3std3__48in_placeE,@object
	.size		_ZN39_INTERNAL_f1e2f4e9_4_k_cu_74a923ba_27434cuda3std3__48in_placeE,(_ZN39_INTERNAL_f1e2f4e9_4_k_cu_74a923ba_27434cuda3std6ranges3__45__cpo9iter_moveE - _ZN39_INTERNAL_f1e2f4e9_4_k_cu_74a923ba_27434cuda3std3__48in_placeE)
_ZN39_INTERNAL_f1e2f4e9_4_k_cu_74a923ba_27434cuda3std3__48in_placeE:
	.zero		1
	.type		_ZN39_INTERNAL_f1e2f4e9_4_k_cu_74a923ba_27434cuda3std6ranges3__45__cpo9iter_moveE,@object
	.size		_ZN39_INTERNAL_f1e2f4e9_4_k_cu_74a923ba_27434cuda3std6ranges3__45__cpo9iter_moveE,(_ZN39_INTERNAL_f1e2f4e9_4_k_cu_74a923ba_27434cuda3std3__45__cpo5beginE - _ZN39_INTERNAL_f1e2f4e9_4_k_cu_74a923ba_27434cuda3std6ranges3__45__cpo9iter_moveE)
_ZN39_INTERNAL_f1e2f4e9_4_k_cu_74a923ba_27434cuda3std6ranges3__45__cpo9iter_moveE:
	.zero		1
	.type		_ZN39_INTERNAL_f1e2f4e9_4_k_cu_74a923ba_27434cuda3std3__45__cpo5beginE,@object
	.size		_ZN39_INTERNAL_f1e2f4e9_4_k_cu_74a923ba_27434cuda3std3__45__cpo5beginE,(_ZN39_INTERNAL_f1e2f4e9_4_k_cu_74a923ba_27434cuda3std3__441_GLOBAL__N__f1e2f4e9_4_k_cu_74a923ba_27436ignoreE - _ZN39_INTERNAL_f1e2f4e9_4_k_cu_74a923ba_27434cuda3std3__45__cpo5beginE)
_ZN39_INTERNAL_f1e2f4e9_4_k_cu_74a923ba_27434cuda3std3__45__cpo5beginE:
	.zero		1
	.type		_ZN39_INTERNAL_f1e2f4e9_4_k_cu_74a923ba_27434cuda3std3__441_GLOBAL__N__f1e2f4e9_4_k_cu_74a923ba_27436ignoreE,@object
	.size		_ZN39_INTERNAL_f1e2f4e9_4_k_cu_74a923ba_27434cuda3std3__441_GLOBAL__N__f1e2f4e9_4_k_cu_74a923ba_27436ignoreE,(_ZN39_INTERNAL_f1e2f4e9_4_k_cu_74a923ba_27434cute7productE - _ZN39_INTERNAL_f1e2f4e9_4_k_cu_74a923ba_27434cuda3std3__441_GLOBAL__N__f1e2f4e9_4_k_cu_74a923ba_27436ignoreE)
_ZN39_INTERNAL_f1e2f4e9_4_k_cu_74a923ba_27434cuda3std3__441_GLOBAL__N__f1e2f4e9_4_k_cu_74a923ba_27436ignoreE:
	.zero		1
	.type		_ZN39_INTERNAL_f1e2f4e9_4_k_cu_74a923ba_27434cute7productE,@object
	.size		_ZN39_INTERNAL_f1e2f4e9_4_k_cu_74a923ba_27434cute7productE,(_ZN39_INTERNAL_f1e2f4e9_4_k_cu_74a923ba_27434cuda3std3__45__cpo3endE - _ZN39_INTERNAL_f1e2f4e9_4_k_cu_74a923ba_27434cute7productE)
_ZN39_INTERNAL_f1e2f4e9_4_k_cu_74a923ba_27434cute7productE:
	.zero		1
	.type		_ZN39_INTERNAL_f1e2f4e9_4_k_cu_74a923ba_27434cuda3std3__45__cpo3endE,@object
	.size		_ZN39_INTERNAL_f1e2f4e9_4_k_cu_74a923ba_27434cuda3std3__45__cpo3endE,(_ZN39_INTERNAL_f1e2f4e9_4_k_cu_74a923ba_27434cuda3std3__419piecewise_constructE - _ZN39_INTERNAL_f1e2f4e9_4_k_cu_74a923ba_27434cuda3std3__45__cpo3endE)
_ZN39_INTERNAL_f1e2f4e9_4_k_cu_74a923ba_27434cuda3std3__45__cpo3endE:
	.zero		1
	.type		_ZN39_INTERNAL_f1e2f4e9_4_k_cu_74a923ba_27434cuda3std3__419piecewise_constructE,@object
	.size		_ZN39_INTERNAL_f1e2f4e9_4_k_cu_74a923ba_27434cuda3std3__419piecewise_constructE,(_ZN39_INTERNAL_f1e2f4e9_4_k_cu_74a923ba_27434cuda3std3__45__cpo4cendE - _ZN39_INTERNAL_f1e2f4e9_4_k_cu_74a923ba_27434cuda3std3__419piecewise_constructE)
_ZN39_INTERNAL_f1e2f4e9_4_k_cu_74a923ba_27434cuda3std3__419piecewise_constructE:
	.zero		1
	.type		_ZN39_INTERNAL_f1e2f4e9_4_k_cu_74a923ba_27434cuda3std3__45__cpo4cendE,@object
	.size		_ZN39_INTERNAL_f1e2f4e9_4_k_cu_74a923ba_27434cuda3std3__45__cpo4cendE,(_ZN39_INTERNAL_f1e2f4e9_4_k_cu_74a923ba_27434cuda3std6ranges3__45__cpo4swapE - _ZN39_INTERNAL_f1e2f4e9_4_k_cu_74a923ba_27434cuda3std3__45__cpo4cendE)
_ZN39_INTERNAL_f1e2f4e9_4_k_cu_74a923ba_27434cuda3std3__45__cpo4cendE:
	.zero		1
	.type		_ZN39_INTERNAL_f1e2f4e9_4_k_cu_74a923ba_27434cuda3std6ranges3__45__cpo4swapE,@object
	.size		_ZN39_INTERNAL_f1e2f4e9_4_k_cu_74a923ba_27434cuda3std6ranges3__45__cpo4swapE,(.L_7 - _ZN39_INTERNAL_f1e2f4e9_4_k_cu_74a923ba_27434cuda3std6ranges3__45__cpo4swapE)
_ZN39_INTERNAL_f1e2f4e9_4_k_cu_74a923ba_27434cuda3std6ranges3__45__cpo4swapE:
	.zero		1
.L_7:


//--------------------- .nv.constant0._ZN7cutlass13device_kernelINS_4conv6kernel13ConvUniversalINS1_16ConvProblemShapeILNS1_8OperatorE1ELi2EEENS1_10collective14CollectiveConvINS1_46MainloopSm90TmaGmmaWarpSpecializedImplicitGemmILS5_1ELi28ELi2EN4cute5tupleIJNSA_1CILi2EEENSC_ILi1EEESE_EEENS1_36KernelImplicitTmaWarpSpecializedSm90ELi1EEENSB_IJNSC_ILi64EEESI_NSB_IJNSC_ILi32EEEEEEEEENS_10bfloat16_tESM_NSA_8TiledMMAINSA_8MMA_AtomIJNSA_4SM904GMMA27MMA_64x64x16_F32BF16BF16_SSILNSQ_5MajorE0ELSS_1ELNSQ_7ScaleInE1ELST_1EEEEEENSA_6LayoutINSB_IJSE_SE_SE_EEENSB_IJNSC_ILi0EEESY_SY_EEEEENSB_IJNSA_10UnderscoreES11_S11_EEEEENS7_6detail26Sm90ImplicitGemmTileTraitsINSA_20SM90_TMA_LOAD_IM2COLENSA_14ComposedLayoutINSA_7SwizzleILi2ELi4ELi3EEENSA_18smem_ptr_flag_bitsILi16EEENSW_INSB_IJNSB_IJNSC_ILi8EEES1C_EEENSB_IJSJ_SE_EEENSB_IJSE_NSC_ILi28EEEEEEEEENSB_IJNSB_IJSJ_NSC_ILi256EEEEEENSB_IJSE_SY_EEENSB_IJSY_NSC_ILi2048EEEEEEEEEEEEEvEENS15_INSA_23SM90_TMA_LOAD_MULTICASTENS17_INS18_ILi3ELi4ELi3EEES1B_NSW_INSB_IJNSB_IJSI_SE_EEENSB_IJS1C_NSC_ILi4EEEEEES1G_EEENSB_IJS1K_NSB_IJSI_NSC_ILi512EEEEEES1M_EEEEEEEvEEEENS_8epilogue10collective6detail29Sm90TmaWarpSpecializedAdapterINS25_15DefaultEpilogueISM_NSB_IJNSB_IJlllEEESE_SY_EEES2A_NS24_6thread17LinearCombinationISM_Li1EffLNS2B_9ScaleType4KindE0ELNS_15FloatRoundStyleE2ESM_EENS_4gemm15EpilogueDefaultEEEEEvvEEEEvNT_6ParamsE --------------------------
	.section	.nv.constant0._ZN7cutlass13device_kernelINS_4conv6kernel13ConvUniversalINS1_16ConvProblemShapeILNS1_8OperatorE1ELi2EEENS1_10collective14CollectiveConvINS1_46MainloopSm90TmaGmmaWarpSpecializedImplicitGemmILS5_1ELi28ELi2EN4cute5tupleIJNSA_1CILi2EEENSC_ILi1EEESE_EEENS1_36KernelImplicitTmaWarpSpecializedSm90ELi1EEENSB_IJNSC_ILi64EEESI_NSB_IJNSC_ILi32EEEEEEEEENS_10bfloat16_tESM_NSA_8TiledMMAINSA_8MMA_AtomIJNSA_4SM904GMMA27MMA_64x64x16_F32BF16BF16_SSILNSQ_5MajorE0ELSS_1ELNSQ_7ScaleInE1ELST_1EEEEEENSA_6LayoutINSB_IJSE_SE_SE_EEENSB_IJNSC_ILi0EEESY_SY_EEEEENSB_IJNSA_10UnderscoreES11_S11_EEEEENS7_6detail26Sm90ImplicitGemmTileTraitsINSA_20SM90_TMA_LOAD_IM2COLENSA_14ComposedLayoutINSA_7SwizzleILi2ELi4ELi3EEENSA_18smem_ptr_flag_bitsILi16EEENSW_INSB_IJNSB_IJNSC_ILi8EEES1C_EEENSB_IJSJ_SE_EEENSB_IJSE_NSC_ILi28EEEEEEEEENSB_IJNSB_IJSJ_NSC_ILi256EEEEEENSB_IJSE_SY_EEENSB_IJSY_NSC_ILi2048EEEEEEEEEEEEEvEENS15_INSA_23SM90_TMA_LOAD_MULTICASTENS17_INS18_ILi3ELi4ELi3EEES1B_NSW_INSB_IJNSB_IJSI_SE_EEENSB_IJS1C_NSC_ILi4EEEEEES1G_EEENSB_IJS1K_NSB_IJSI_NSC_ILi512EEEEEES1M_EEEEEEEvEEEENS_8epilogue10collective6detail29Sm90TmaWarpSpecializedAdapterINS25_15DefaultEpilogueISM_NSB_IJNSB_IJlllEEESE_SY_EEES2A_NS24_6thread17LinearCombinationISM_Li1EffLNS2B_9ScaleType4KindE0ELNS_15FloatRoundStyleE2ESM_EENS_4gemm15EpilogueDefaultEEEEEvvEEEEvNT_6ParamsE,"a",@progbits
	.sectionflags	@""
	.align	4
.nv.constant0._ZN7cutlass13device_kernelINS_4conv6kernel13ConvUniversalINS1_16ConvProblemShapeILNS1_8OperatorE1ELi2EEENS1_10collective14CollectiveConvINS1_46MainloopSm90TmaGmmaWarpSpecializedImplicitGemmILS5_1ELi28ELi2EN4cute5tupleIJNSA_1CILi2EEENSC_ILi1EEESE_EEENS1_36KernelImplicitTmaWarpSpecializedSm90ELi1EEENSB_IJNSC_ILi64EEESI_NSB_IJNSC_ILi32EEEEEEEEENS_10bfloat16_tESM_NSA_8TiledMMAINSA_8MMA_AtomIJNSA_4SM904GMMA27MMA_64x64x16_F32BF16BF16_SSILNSQ_5MajorE0ELSS_1ELNSQ_7ScaleInE1ELST_1EEEEEENSA_6LayoutINSB_IJSE_SE_SE_EEENSB_IJNSC_ILi0EEESY_SY_EEEEENSB_IJNSA_10UnderscoreES11_S11_EEEEENS7_6detail26Sm90ImplicitGemmTileTraitsINSA_20SM90_TMA_LOAD_IM2COLENSA_14ComposedLayoutINSA_7SwizzleILi2ELi4ELi3EEENSA_18smem_ptr_flag_bitsILi16EEENSW_INSB_IJNSB_IJNSC_ILi8EEES1C_EEENSB_IJSJ_SE_EEENSB_IJSE_NSC_ILi28EEEEEEEEENSB_IJNSB_IJSJ_NSC_ILi256EEEEEENSB_IJSE_SY_EEENSB_IJSY_NSC_ILi2048EEEEEEEEEEEEEvEENS15_INSA_23SM90_TMA_LOAD_MULTICASTENS17_INS18_ILi3ELi4ELi3EEES1B_NSW_INSB_IJNSB_IJSI_SE_EEENSB_IJS1C_NSC_ILi4EEEEEES1G_EEENSB_IJS1K_NSB_IJSI_NSC_ILi512EEEEEES1M_EEEEEEEvEEEENS_8epilogue10collective6detail29Sm90TmaWarpSpecializedAdapterINS25_15DefaultEpilogueISM_NSB_IJNSB_IJlllEEESE_SY_EEES2A_NS24_6thread17LinearCombinationISM_Li1EffLNS2B_9ScaleType4KindE0ELNS_15FloatRoundStyleE2ESM_EENS_4gemm15EpilogueDefaultEEEEEvvEEEEvNT_6ParamsE:
	.zero		1536


//--------------------- SYMBOLS --------------------------

	.type		.nv.reservedSmem.offset0,@object
	.size		.nv.reservedSmem.offset0,0x4
